	.headerflags	@"EF_CUDA_TEXMODE_UNIFIED EF_CUDA_64BIT_ADDRESS EF_CUDA_ACCELERATORS EF_CUDA_SM90 EF_CUDA_VIRTUAL_SM(EF_CUDA_SM90)"
	.elftype	@"ET_EXEC"


//--------------------- .nv.info                  --------------------------
	.section	.nv.info,"",@"SHT_CUDA_INFO"
	.align	4


	//----- nvinfo : EIATTR_REGCOUNT
	.align		4
        /*0000*/ 	.byte	0x04, 0x2f
        /*0002*/ 	.short	(.L_3 - .L_2)
	.align		4
.L_2:
        /*0004*/ 	.word	index@(triton_poi_fused_cos_div_mul_sin_0)
        /*0008*/ 	.word	0x00000020


	//----- nvinfo : EIATTR_MIN_STACK_SIZE
	.align		4
.L_3:
        /*000c*/ 	.byte	0x04, 0x12
        /*000e*/ 	.short	(.L_5 - .L_4)
	.align		4
.L_4:
        /*0010*/ 	.word	index@(triton_poi_fused_cos_div_mul_sin_0)
        /*0014*/ 	.word	0x00000020


	//----- nvinfo : EIATTR_FRAME_SIZE
	.align		4
.L_5:
        /*0018*/ 	.byte	0x04, 0x11
        /*001a*/ 	.short	(.L_7 - .L_6)
	.align		4
.L_6:
        /*001c*/ 	.word	index@(triton_poi_fused_cos_div_mul_sin_0)
        /*0020*/ 	.word	0x00000020


	//----- nvinfo : EIATTR_MIN_STACK_SIZE
	.align		4
.L_7:
        /*0024*/ 	.byte	0x04, 0x12
        /*0026*/ 	.short	(.L_9 - .L_8)
	.align		4
.L_8:
        /*0028*/ 	.word	index@(triton_poi_fused_cos_div_mul_sin_0)
        /*002c*/ 	.word	0x00000020
.L_9:


//--------------------- .nv.info.triton_poi_fused_cos_div_mul_sin_0 --------------------------
	.section	.nv.info.triton_poi_fused_cos_div_mul_sin_0,"",@"SHT_CUDA_INFO"
	.sectionflags	@""
	.align	4


	//----- nvinfo : EIATTR_CUDA_API_VERSION
	.align		4
        /*0000*/ 	.byte	0x04, 0x37
        /*0002*/ 	.short	(.L_11 - .L_10)
.L_10:
        /*0004*/ 	.word	0x0000007c


	//----- nvinfo : EIATTR_KPARAM_INFO
	.align		4
.L_11:
        /*0008*/ 	.byte	0x04, 0x17
        /*000a*/ 	.short	(.L_13 - .L_12)
.L_12:
        /*000c*/ 	.word	0x00000000
        /*0010*/ 	.short	0x000a
        /*0012*/ 	.short	0x0050
        /*0014*/ 	.byte	0x00, 0xf0, 0x11, 0x00


	//----- nvinfo : EIATTR_KPARAM_INFO
	.align		4
.L_13:
        /*0018*/ 	.byte	0x04, 0x17
        /*001a*/ 	.short	(.L_15 - .L_14)
.L_14:
        /*001c*/ 	.word	0x00000000
        /*0020*/ 	.short	0x0009
        /*0022*/ 	.short	0x0048
        /*0024*/ 	.byte	0x00, 0xf4, 0x21, 0x00


	//----- nvinfo : EIATTR_KPARAM_INFO
	.align		4
.L_15:
        /*0028*/ 	.byte	0x04, 0x17
        /*002a*/ 	.short	(.L_17 - .L_16)
.L_16:
        /*002c*/ 	.word	0x00000000
        /*0030*/ 	.short	0x0008
        /*0032*/ 	.short	0x0040
        /*0034*/ 	.byte	0x00, 0xf4, 0x21, 0x00


	//----- nvinfo : EIATTR_KPARAM_INFO
	.align		4
.L_17:
        /*0038*/ 	.byte	0x04, 0x17
        /*003a*/ 	.short	(.L_19 - .L_18)
.L_18:
        /*003c*/ 	.word	0x00000000
        /*0040*/ 	.short	0x0007
        /*0042*/ 	.short	0x0038
        /*0044*/ 	.byte	0x00, 0xf4, 0x21, 0x00


	//----- nvinfo : EIATTR_KPARAM_INFO
	.align		4
.L_19:
        /*0048*/ 	.byte	0x04, 0x17
        /*004a*/ 	.short	(.L_21 - .L_20)
.L_20:
        /*004c*/ 	.word	0x00000000
        /*0050*/ 	.short	0x0006
        /*0052*/ 	.short	0x0030
        /*0054*/ 	.byte	0x00, 0xf4, 0x21, 0x00


	//----- nvinfo : EIATTR_KPARAM_INFO
	.align		4
.L_21:
        /*0058*/ 	.byte	0x04, 0x17
        /*005a*/ 	.short	(.L_23 - .L_22)
.L_22:
        /*005c*/ 	.word	0x00000000
        /*0060*/ 	.short	0x0005
        /*0062*/ 	.short	0x0028
        /*0064*/ 	.byte	0x00, 0xf4, 0x21, 0x00


	//----- nvinfo : EIATTR_KPARAM_INFO
	.align		4
.L_23:
        /*0068*/ 	.byte	0x04, 0x17
        /*006a*/ 	.short	(.L_25 - .L_24)
.L_24:
        /*006c*/ 	.word	0x00000000
        /*0070*/ 	.short	0x0004
        /*0072*/ 	.short	0x0020
        /*0074*/ 	.byte	0x00, 0xf4, 0x21, 0x00


	//----- nvinfo : EIATTR_KPARAM_INFO
	.align		4
.L_25:
        /*0078*/ 	.byte	0x04, 0x17
        /*007a*/ 	.short	(.L_27 - .L_26)
.L_26:
        /*007c*/ 	.word	0x00000000
        /*0080*/ 	.short	0x0003
        /*0082*/ 	.short	0x0018
        /*0084*/ 	.byte	0x00, 0xf4, 0x21, 0x00


	//----- nvinfo : EIATTR_KPARAM_INFO
	.align		4
.L_27:
        /*0088*/ 	.byte	0x04, 0x17
        /*008a*/ 	.short	(.L_29 - .L_28)
.L_28:
        /*008c*/ 	.word	0x00000000
        /*0090*/ 	.short	0x0002
        /*0092*/ 	.short	0x0010
        /*0094*/ 	.byte	0x00, 0xf4, 0x21, 0x00


	//----- nvinfo : EIATTR_KPARAM_INFO
	.align		4
.L_29:
        /*0098*/ 	.byte	0x04, 0x17
        /*009a*/ 	.short	(.L_31 - .L_30)
.L_30:
        /*009c*/ 	.word	0x00000000
        /*00a0*/ 	.short	0x0001
        /*00a2*/ 	.short	0x0008
        /*00a4*/ 	.byte	0x00, 0xf4, 0x21, 0x00


	//----- nvinfo : EIATTR_KPARAM_INFO
	.align		4
.L_31:
        /*00a8*/ 	.byte	0x04, 0x17
        /*00aa*/ 	.short	(.L_33 - .L_32)
.L_32:
        /*00ac*/ 	.word	0x00000000
        /*00b0*/ 	.short	0x0000
        /*00b2*/ 	.short	0x0000
        /*00b4*/ 	.byte	0x00, 0xf4, 0x21, 0x00


	//----- nvinfo : EIATTR_SPARSE_MMA_MASK
	.align		4
.L_33:
        /*00b8*/ 	.byte	0x03, 0x50
        /*00ba*/ 	.short	0x0000


	//----- nvinfo : EIATTR_MAXREG_COUNT
	.align		4
        /*00bc*/ 	.byte	0x03, 0x1b
        /*00be*/ 	.short	0x00ff


	//----- nvinfo : EIATTR_EXIT_INSTR_OFFSETS
	.align		4
        /*00c0*/ 	.byte	0x04, 0x1c
        /*00c2*/ 	.short	(.L_35 - .L_34)


	//   ....[0]....
.L_34:
        /*00c4*/ 	.word	0x00002d80


	//   ....[1]....
        /*00c8*/ 	.word	0x00002da0


	//----- nvinfo : EIATTR_REQNTID
	.align		4
.L_35:
        /*00cc*/ 	.byte	0x04, 0x10
        /*00ce*/ 	.short	(.L_37 - .L_36)
.L_36:
        /*00d0*/ 	.word	0x00000080
        /*00d4*/ 	.word	0x00000001
        /*00d8*/ 	.word	0x00000001


	//----- nvinfo : EIATTR_CRS_STACK_SIZE
	.align		4
.L_37:
        /*00dc*/ 	.byte	0x04, 0x1e
        /*00de*/ 	.short	(.L_39 - .L_38)
.L_38:
        /*00e0*/ 	.word	0x00000000


	//----- nvinfo : EIATTR_CBANK_PARAM_SIZE
	.align		4
.L_39:
        /*00e4*/ 	.byte	0x03, 0x19
        /*00e6*/ 	.short	0x0054


	//----- nvinfo : EIATTR_PARAM_CBANK
	.align		4
        /*00e8*/ 	.byte	0x04, 0x0a
        /*00ea*/ 	.short	(.L_41 - .L_40)
	.align		4
.L_40:
        /*00ec*/ 	.word	index@(.nv.constant0.triton_poi_fused_cos_div_mul_sin_0)
        /*00f0*/ 	.short	0x0210
        /*00f2*/ 	.short	0x0054


	//----- nvinfo : EIATTR_SW_WAR
	.align		4
.L_41:
        /*00f4*/ 	.byte	0x04, 0x36
        /*00f6*/ 	.short	(.L_43 - .L_42)
.L_42:
        /*00f8*/ 	.word	0x00000008
.L_43:


//--------------------- .nv.callgraph             --------------------------
	.section	.nv.callgraph,"",@"SHT_CUDA_CALLGRAPH"
	.align	4
	.sectionentsize	8
	.align		4
        /*0000*/ 	.word	0x00000000
	.align		4
        /*0004*/ 	.word	0xffffffff
	.align		4
        /*0008*/ 	.word	0x00000000
	.align		4
        /*000c*/ 	.word	0xfffffffe
	.align		4
        /*0010*/ 	.word	0x00000000
	.align		4
        /*0014*/ 	.word	0xfffffffd
	.align		4
        /*0018*/ 	.word	0x00000000
	.align		4
        /*001c*/ 	.word	0xfffffffc


//--------------------- .nv.constant4             --------------------------
	.section	.nv.constant4,"a",@progbits
	.align	8
	.align		8
.nv.constant4:
        /*0000*/ 	.dword	_$_str
	.align		8
        /*0008*/ 	.dword	__cudart_i2opi_f


//--------------------- .text.triton_poi_fused_cos_div_mul_sin_0 --------------------------
	.section	.text.triton_poi_fused_cos_div_mul_sin_0,"ax",@progbits
	.align	128
        .global         triton_poi_fused_cos_div_mul_sin_0
        .type           triton_poi_fused_cos_div_mul_sin_0,@function
        .size           triton_poi_fused_cos_div_mul_sin_0,(.L_x_27 - triton_poi_fused_cos_div_mul_sin_0)
        .other          triton_poi_fused_cos_div_mul_sin_0,@"STO_CUDA_ENTRY STV_DEFAULT"
triton_poi_fused_cos_div_mul_sin_0:
.text.triton_poi_fused_cos_div_mul_sin_0:
[----:B------:R-:W0:Y:S01]  /*0000*/  LDC R1, c[0x0][0x28] ;  /* 0x00000a00ff017b82 */ /* 0x000e220000000800 */
[----:B------:R-:W1:Y:S01]  /*0010*/  S2R R8, SR_TID.X ;  /* 0x0000000000087919 */ /* 0x000e620000002100 */
[----:B------:R-:W-:Y:S01]  /*0020*/  ULDC.64 UR4, c[0x0][0x208] ;  /* 0x0000820000047ab9 */ /* 0x000fe20000000a00 */
[----:B------:R-:W-:Y:S01]  /*0030*/  BSSY B0, `(.L_x_0) ;  /* 0x000000b000007945 */ /* 0x000fe20003800000 */
[----:B0-----:R-:W-:Y:S01]  /*0040*/  VIADD R1, R1, 0xffffffe0 ;  /* 0xffffffe001017836 */ /* 0x001fe20000000000 */
[----:B------:R-:W0:Y:S01]  /*0050*/  S2R R3, SR_CTAID.X ;  /* 0x0000000000037919 */ /* 0x000e220000002500 */
[----:B------:R-:W-:Y:S01]  /*0060*/  IMAD.MOV.U32 R15, RZ, RZ, RZ ;  /* 0x000000ffff0f7224 */ /* 0x000fe200078e00ff */
[----:B-1----:R-:W-:-:S05]  /*0070*/  LOP3.LUT R8, R8, 0x7f, RZ, 0xc0, !PT ;  /* 0x0000007f08087812 */ /* 0x002fca00078ec0ff */
[----:B0-----:R-:W-:-:S05]  /*0080*/  IMAD R8, R3, 0x80, R8 ;  /* 0x0000008003087824 */ /* 0x001fca00078e0208 */
[----:B------:R-:W-:-:S13]  /*0090*/  ISETP.GE.AND P1, PT, R8, 0x100, PT ;  /* 0x000001000800780c */ /* 0x000fda0003f26270 */
[----:B------:R-:W-:Y:S05]  /*00a0*/  @P1 BRA `(.L_x_1) ;  /* 0x00000000000c1947 */ /* 0x000fea0003800000 */
[----:B------:R-:W0:Y:S02]  /*00b0*/  LDC.64 R2, c[0x0][0x210] ;  /* 0x00008400ff027b82 */ /* 0x000e240000000a00 */
[----:B0-----:R-:W-:-:S05]  /*00c0*/  IMAD.WIDE R2, R8, 0x4, R2 ;  /* 0x0000000408027825 */ /* 0x001fca00078e0202 */
[----:B------:R0:W5:Y:S02]  /*00d0*/  LDG.E R15, desc[UR4][R2.64] ;  /* 0x00000004020f7981 */ /* 0x000164000c1e1900 */
.L_x_1:
[----:B------:R-:W-:Y:S05]  /*00e0*/  BSYNC B0 ;  /* 0x0000000000007941 */ /* 0x000fea0003800000 */
.L_x_0:
[C---:B-----5:R-:W-:Y:S01]  /*00f0*/  FMUL R0, R15.reuse, 0.63661974668502807617 ;  /* 0x3f22f9830f007820 */ /* 0x060fe20000400000 */
[----:B------:R-:W-:Y:S01]  /*0100*/  FADD.FTZ R4, |R15|, -RZ ;  /* 0x800000ff0f047221 */ /* 0x000fe20000010200 */
[----:B------:R-:W-:Y:S04]  /*0110*/  BSSY B0, `(.L_x_2) ;  /* 0x0000046000007945 */ /* 0x000fe80003800000 */
[----:B------:R-:W1:Y:S01]  /*0120*/  F2I.FTZ.NTZ R0, R0 ;  /* 0x0000000000007305 */ /* 0x000e620000213100 */
[C---:B------:R-:W-:Y:S02]  /*0130*/  FSETP.GE.AND P2, PT, R4.reuse, 105615, PT ;  /* 0x47ce47800400780b */ /* 0x040fe40003f46000 */
[----:B------:R-:W-:Y:S02]  /*0140*/  FSETP.NEU.AND P3, PT, R4, +INF , PT ;  /* 0x7f8000000400780b */ /* 0x000fe40003f6d000 */
[----:B01----:R-:W-:Y:S01]  /*0150*/  I2FP.F32.S32 R2, R0 ;  /* 0x0000000000027245 */ /* 0x003fe20000201400 */
[----:B------:R-:W-:-:S04]  /*0160*/  IMAD.MOV.U32 R10, RZ, RZ, R0 ;  /* 0x000000ffff0a7224 */ /* 0x000fc800078e0000 */
[----:B------:R-:W-:-:S04]  /*0170*/  FFMA.FTZ R3, R2, -1.5707962512969970703, R15 ;  /* 0xbfc90fda02037823 */ /* 0x000fc8000001000f */
[----:B------:R-:W-:-:S04]  /*0180*/  FFMA.FTZ R3, R2, -7.5497894158615963534e-08, R3 ;  /* 0xb3a2216802037823 */ /* 0x000fc80000010003 */
[----:B------:R-:W-:-:S04]  /*0190*/  FFMA.FTZ R9, R2, -5.3903029534742383927e-15, R3 ;  /* 0xa7c234c502097823 */ /* 0x000fc80000010003 */
[----:B------:R-:W-:Y:S01]  /*01a0*/  IMAD.MOV.U32 R2, RZ, RZ, R9 ;  /* 0x000000ffff027224 */ /* 0x000fe200078e0009 */
[----:B------:R-:W-:Y:S06]  /*01b0*/  @!P2 BRA `(.L_x_3) ;  /* 0x0000000000eca947 */ /* 0x000fec0003800000 */
[----:B------:R-:W-:Y:S01]  /*01c0*/  @!P3 FMUL.FTZ R2, RZ, R15 ;  /* 0x0000000fff02b220 */ /* 0x000fe20000410000 */
[----:B------:R-:W-:Y:S01]  /*01d0*/  @!P3 IMAD.MOV.U32 R0, RZ, RZ, RZ ;  /* 0x000000ffff00b224 */ /* 0x000fe200078e00ff */
[----:B------:R-:W-:Y:S06]  /*01e0*/  @!P3 BRA `(.L_x_3) ;  /* 0x0000000000e0b947 */ /* 0x000fec0003800000 */
[----:B------:R-:W-:Y:S01]  /*01f0*/  SHF.R.U32.HI R14, RZ, 0x17, R15 ;  /* 0x00000017ff0e7819 */ /* 0x000fe2000001160f */
[----:B------:R-:W-:Y:S01]  /*0200*/  IMAD.MOV.U32 R0, RZ, RZ, RZ ;  /* 0x000000ffff007224 */ /* 0x000fe200078e00ff */
[----:B------:R-:W-:Y:S01]  /*0210*/  SHF.L.U32 R3, R15, 0x8, RZ ;  /* 0x000000080f037819 */ /* 0x000fe200000006ff */
[----:B------:R-:W-:Y:S01]  /*0220*/  IMAD.MOV.U32 R5, RZ, RZ, RZ ;  /* 0x000000ffff057224 */ /* 0x000fe200078e00ff */
[----:B------:R-:W-:Y:S01]  /*0230*/  LOP3.LUT R2, R14, 0xe0, RZ, 0xc0, !PT ;  /* 0x000000e00e027812 */ /* 0x000fe200078ec0ff */
[----:B------:R-:W-:Y:S01]  /*0240*/  IMAD.MOV.U32 R11, RZ, RZ, RZ ;  /* 0x000000ffff0b7224 */ /* 0x000fe200078e00ff */
[----:B------:R-:W-:Y:S01]  /*0250*/  LOP3.LUT R3, R3, 0x80000000, RZ, 0xfc, !PT ;  /* 0x8000000003037812 */ /* 0x000fe200078efcff */
[----:B------:R-:W-:Y:S02]  /*0260*/  ULDC.64 UR6, c[0x4][0x8] ;  /* 0x0100020000067ab9 */ /* 0x000fe40000000a00 */
[----:B------:R-:W-:Y:S02]  /*0270*/  VIADD R4, R2, 0xffffff80 ;  /* 0xffffff8002047836 */ /* 0x000fe40000000000 */
[----:B------:R-:W-:-:S03]  /*0280*/  IMAD.MOV.U32 R2, RZ, RZ, R1 ;  /* 0x000000ffff027224 */ /* 0x000fc600078e0001 */
[----:B------:R-:W-:-:S07]  /*0290*/  SHF.R.U32.HI R4, RZ, 0x5, R4 ;  /* 0x00000005ff047819 */ /* 0x000fce0000011604 */
.L_x_4:
[----:B------:R-:W-:-:S04]  /*02a0*/  IADD3 R12, P0, R5, UR6, RZ ;  /* 0x00000006050c7c10 */ /* 0x000fc8000ff1e0ff */
[----:B------:R-:W-:-:S06]  /*02b0*/  IADD3.X R13, R11, UR7, RZ, P0, !PT ;  /* 0x000000070b0d7c10 */ /* 0x000fcc00087fe4ff */
[----:B------:R-:W2:Y:S01]  /*02c0*/  LDG.E.CONSTANT R13, desc[UR4][R12.64] ;  /* 0x000000040c0d7981 */ /* 0x000ea2000c1e9900 */
[----:B------:R-:W-:Y:S01]  /*02d0*/  IADD3 R5, P4, R5, 0x4, RZ ;  /* 0x0000000405057810 */ /* 0x000fe20007f9e0ff */
[----:B------:R-:W-:Y:S01]  /*02e0*/  HFMA2.MMA R7, -RZ, RZ, 0, 0 ;  /* 0x00000000ff077435 */ /* 0x000fe200000001ff */
[----:B------:R-:W-:Y:S02]  /*02f0*/  IMAD.MOV.U32 R6, RZ, RZ, R0 ;  /* 0x000000ffff067224 */ /* 0x000fe400078e0000 */
[----:B------:R-:W-:Y:S01]  /*0300*/  ISETP.NE.U32.AND P0, PT, R5, 0x18, PT ;  /* 0x000000180500780c */ /* 0x000fe20003f05070 */
[----:B------:R-:W-:-:S05]  /*0310*/  IMAD.X R11, RZ, RZ, R11, P4 ;  /* 0x000000ffff0b7224 */ /* 0x000fca00020e060b */
[----:B------:R-:W-:Y:S01]  /*0320*/  ISETP.NE.AND.EX P0, PT, R11, RZ, PT, P0 ;  /* 0x000000ff0b00720c */ /* 0x000fe20003f05300 */
[----:B--2---:R-:W-:-:S04]  /*0330*/  IMAD.WIDE.U32 R6, R3, R13, R6 ;  /* 0x0000000d03067225 */ /* 0x004fc800078e0006 */
[----:B------:R-:W-:Y:S01]  /*0340*/  IMAD.MOV.U32 R0, RZ, RZ, R7 ;  /* 0x000000ffff007224 */ /* 0x000fe200078e0007 */
[----:B------:R0:W-:Y:S02]  /*0350*/  STL [R2], R6 ;  /* 0x0000000602007387 */ /* 0x0001e40000100800 */
[----:B0-----:R-:W-:-:S05]  /*0360*/  VIADD R2, R2, 0x4 ;  /* 0x0000000402027836 */ /* 0x001fca0000000000 */
[----:B------:R-:W-:Y:S05]  /*0370*/  @P0 BRA `(.L_x_4) ;  /* 0xfffffffc00c80947 */ /* 0x000fea000383ffff */
[----:B------:R-:W-:Y:S01]  /*0380*/  LOP3.LUT P0, R6, R14, 0x1f, RZ, 0xc0, !PT ;  /* 0x0000001f0e067812 */ /* 0x000fe2000780c0ff */
[----:B------:R-:W-:Y:S01]  /*0390*/  IMAD R12, R4, -0x4, R1 ;  /* 0xfffffffc040c7824 */ /* 0x000fe200078e0201 */
[----:B------:R0:W-:Y:S04]  /*03a0*/  STL [R1+0x18], R0 ;  /* 0x0000180001007387 */ /* 0x0001e80000100800 */
[----:B------:R-:W2:Y:S04]  /*03b0*/  LDL R2, [R12+0x18] ;  /* 0x000018000c027983 */ /* 0x000ea80000100800 */
[----:B------:R-:W3:Y:S04]  /*03c0*/  LDL R3, [R12+0x14] ;  /* 0x000014000c037983 */ /* 0x000ee80000100800 */
[----:B------:R-:W4:Y:S01]  /*03d0*/  @P0 LDL R7, [R12+0x10] ;  /* 0x000010000c070983 */ /* 0x000f220000100800 */
[----:B------:R-:W-:Y:S01]  /*03e0*/  @P0 IADD3 R4, -R6, 0x20, RZ ;  /* 0x0000002006040810 */ /* 0x000fe20007ffe1ff */
[----:B------:R-:W-:Y:S01]  /*03f0*/  UMOV UR6, 0x54442d19 ;  /* 0x54442d1900067882 */ /* 0x000fe20000000000 */
[----:B------:R-:W-:Y:S01]  /*0400*/  UMOV UR7, 0x3bf921fb ;  /* 0x3bf921fb00077882 */ /* 0x000fe20000000000 */
[----:B--2---:R-:W-:-:S02]  /*0410*/  @P0 SHF.L.U32 R5, R2, R6, RZ ;  /* 0x0000000602050219 */ /* 0x004fc400000006ff */
[----:B---3--:R-:W-:Y:S02]  /*0420*/  @P0 SHF.L.U32 R6, R3, R6, RZ ;  /* 0x0000000603060219 */ /* 0x008fe400000006ff */
[-C--:B----4-:R-:W-:Y:S02]  /*0430*/  @P0 SHF.R.U32.HI R7, RZ, R4.reuse, R7 ;  /* 0x00000004ff070219 */ /* 0x090fe40000011607 */
[----:B------:R-:W-:-:S03]  /*0440*/  @P0 SHF.R.U32.HI R4, RZ, R4, R3 ;  /* 0x00000004ff040219 */ /* 0x000fc60000011603 */
[----:B------:R-:W-:Y:S02]  /*0450*/  @P0 IMAD.IADD R3, R6, 0x1, R7 ;  /* 0x0000000106030824 */ /* 0x000fe400078e0207 */
[----:B------:R-:W-:-:S05]  /*0460*/  @P0 IMAD.IADD R2, R5, 0x1, R4 ;  /* 0x0000000105020824 */ /* 0x000fca00078e0204 */
[C---:B------:R-:W-:Y:S02]  /*0470*/  SHF.L.W.U32.HI R11, R3.reuse, 0x2, R2 ;  /* 0x00000002030b7819 */ /* 0x040fe40000010e02 */
[----:B------:R-:W-:Y:S02]  /*0480*/  SHF.L.U32 R3, R3, 0x2, RZ ;  /* 0x0000000203037819 */ /* 0x000fe400000006ff */
[----:B0-----:R-:W-:-:S04]  /*0490*/  SHF.R.S32.HI R0, RZ, 0x1f, R11 ;  /* 0x0000001fff007819 */ /* 0x001fc8000001140b */
[C---:B------:R-:W-:Y:S02]  /*04a0*/  LOP3.LUT R6, R0.reuse, R3, RZ, 0x3c, !PT ;  /* 0x0000000300067212 */ /* 0x040fe400078e3cff */
[----:B------:R-:W-:-:S04]  /*04b0*/  LOP3.LUT R7, R0, R11, RZ, 0x3c, !PT ;  /* 0x0000000b00077212 */ /* 0x000fc800078e3cff */
[----:B------:R-:W0:Y:S01]  /*04c0*/  I2F.F64.S64 R4, R6 ;  /* 0x0000000600047312 */ /* 0x000e220000301c00 */
[----:B------:R-:W-:Y:S02]  /*04d0*/  ISETP.GE.AND P0, PT, R15, RZ, PT ;  /* 0x000000ff0f00720c */ /* 0x000fe40003f06270 */
[----:B------:R-:W-:Y:S01]  /*04e0*/  SHF.R.U32.HI R0, RZ, 0x1e, R2 ;  /* 0x0000001eff007819 */ /* 0x000fe20000011602 */
[----:B0-----:R-:W-:Y:S01]  /*04f0*/  DMUL R4, R4, UR6 ;  /* 0x0000000604047c28 */ /* 0x001fe20008000000 */
[C---:B------:R-:W-:Y:S02]  /*0500*/  LOP3.LUT R2, R11.reuse, R15, RZ, 0x3c, !PT ;  /* 0x0000000f0b027212 */ /* 0x040fe400078e3cff */
[----:B------:R-:W-:-:S07]  /*0510*/  LEA.HI R0, R11, R0, RZ, 0x1 ;  /* 0x000000000b007211 */ /* 0x000fce00078f08ff */
[----:B------:R-:W0:Y:S01]  /*0520*/  F2F.F32.F64 R4, R4 ;  /* 0x0000000400047310 */ /* 0x000e220000301000 */
[----:B------:R-:W-:Y:S01]  /*0530*/  ISETP.GE.AND P4, PT, R2, RZ, PT ;  /* 0x000000ff0200720c */ /* 0x000fe20003f86270 */
[----:B------:R-:W-:-:S04]  /*0540*/  IMAD.MOV R2, RZ, RZ, -R0 ;  /* 0x000000ffff027224 */ /* 0x000fc800078e0a00 */
[----:B------:R-:W-:Y:S01]  /*0550*/  @!P0 IMAD.MOV.U32 R0, RZ, RZ, R2 ;  /* 0x000000ffff008224 */ /* 0x000fe200078e0002 */
[----:B0-----:R-:W-:-:S07]  /*0560*/  FSEL R2, -R4, R4, !P4 ;  /* 0x0000000404027208 */ /* 0x001fce0006000100 */
.L_x_3:
[----:B------:R-:W-:Y:S05]  /*0570*/  BSYNC B0 ;  /* 0x0000000000007941 */ /* 0x000fea0003800000 */
.L_x_2:
[----:B------:R-:W-:Y:S01]  /*0580*/  LOP3.LUT R3, R0, 0x1, RZ, 0xc0, !PT ;  /* 0x0000000100037812 */ /* 0x000fe200078ec0ff */
[----:B------:R-:W-:Y:S01]  /*0590*/  FMUL.FTZ R7, R2, R2 ;  /* 0x0000000202077220 */ /* 0x000fe20000410000 */
[----:B------:R-:W-:Y:S01]  /*05a0*/  IMAD.MOV.U32 R4, RZ, RZ, 0x3c0885e4 ;  /* 0x3c0885e4ff047424 */ /* 0x000fe200078e00ff */
[----:B------:R-:W-:Y:S01]  /*05b0*/  MOV R5, 0xbe2aaaa8 ;  /* 0xbe2aaaa800057802 */ /* 0x000fe20000000f00 */
[----:B------:R-:W-:Y:S01]  /*05c0*/  BSSY B0, `(.L_x_5) ;  /* 0x000004a000007945 */ /* 0x000fe20003800000 */
[----:B------:R-:W-:Y:S01]  /*05d0*/  ISETP.NE.U32.AND P0, PT, R3, 0x1, PT ;  /* 0x000000010300780c */ /* 0x000fe20003f05070 */
[----:B------:R-:W-:Y:S01]  /*05e0*/  IMAD.MOV.U32 R3, RZ, RZ, -0x46b2bead ;  /* 0xb94d4153ff037424 */ /* 0x000fe200078e00ff */
[----:B------:R-:W-:Y:S02]  /*05f0*/  LOP3.LUT P4, RZ, R0, 0x2, RZ, 0xc0, !PT ;  /* 0x0000000200ff7812 */ /* 0x000fe4000788c0ff */
[----:B------:R-:W-:-:S09]  /*0600*/  FSEL R28, R2, 1, P0 ;  /* 0x3f800000021c7808 */ /* 0x000fd20000000000 */
[----:B------:R-:W-:Y:S02]  /*0610*/  @!P0 IMAD.MOV.U32 R6, RZ, RZ, 0x37cbac00 ;  /* 0x37cbac00ff068424 */ /* 0x000fe400078e00ff */
[----:B------:R-:W-:Y:S02]  /*0620*/  @!P0 IMAD.MOV.U32 R4, RZ, RZ, 0x3d2aaabb ;  /* 0x3d2aaabbff048424 */ /* 0x000fe400078e00ff */
[----:B------:R-:W-:Y:S01]  /*0630*/  @!P0 FFMA.FTZ R3, R7, R6, -0.0013887860113754868507 ;  /* 0xbab607ed07038423 */ /* 0x000fe20000010006 */
[----:B------:R-:W-:-:S03]  /*0640*/  @!P0 IMAD.MOV.U32 R5, RZ, RZ, -0x41000001 ;  /* 0xbeffffffff058424 */ /* 0x000fc600078e00ff */
[C---:B------:R-:W-:Y:S01]  /*0650*/  FFMA.FTZ R4, R7.reuse, R3, R4 ;  /* 0x0000000307047223 */ /* 0x040fe20000010004 */
[----:B------:R-:W-:-:S03]  /*0660*/  FFMA.FTZ R3, R7, R28, RZ ;  /* 0x0000001c07037223 */ /* 0x000fc600000100ff */
[----:B------:R-:W-:-:S04]  /*0670*/  FFMA.FTZ R5, R7, R4, R5 ;  /* 0x0000000407057223 */ /* 0x000fc80000010005 */
[----:B------:R-:W-:-:S04]  /*0680*/  FFMA.FTZ R28, R3, R5, R28 ;  /* 0x00000005031c7223 */ /* 0x000fc8000001001c */
[----:B------:R-:W-:Y:S01]  /*0690*/  @P4 FFMA.FTZ R28, R28, -1, RZ ;  /* 0xbf8000001c1c4823 */ /* 0x000fe200000100ff */
[----:B------:R-:W-:Y:S06]  /*06a0*/  @!P2 BRA `(.L_x_6) ;  /* 0x0000000000eca947 */ /* 0x000fec0003800000 */
[----:B------:R-:W-:Y:S01]  /*06b0*/  @!P3 FMUL.FTZ R9, RZ, R15 ;  /* 0x0000000fff09b220 */ /* 0x000fe20000410000 */
[----:B------:R-:W-:Y:S01]  /*06c0*/  @!P3 IMAD.MOV.U32 R10, RZ, RZ, RZ ;  /* 0x000000ffff0ab224 */ /* 0x000fe200078e00ff */
[----:B------:R-:W-:Y:S06]  /*06d0*/  @!P3 BRA `(.L_x_6) ;  /* 0x0000000000e0b947 */ /* 0x000fec0003800000 */
[----:B------:R-:W-:Y:S01]  /*06e0*/  SHF.R.U32.HI R9, RZ, 0x17, R15 ;  /* 0x00000017ff097819 */ /* 0x000fe2000001160f */
[----:B------:R-:W-:Y:S01]  /*06f0*/  IMAD.SHL.U32 R6, R15, 0x100, RZ ;  /* 0x000001000f067824 */ /* 0x000fe200078e00ff */
[----:B------:R-:W-:Y:S01]  /*0700*/  HFMA2.MMA R3, -RZ, RZ, 0, 0 ;  /* 0x00000000ff037435 */ /* 0x000fe200000001ff */
        /* <DEDUP_REMOVED lines=8> */
.L_x_7:
[----:B------:R-:W-:-:S04]  /*0790*/  IADD3 R10, P0, R3, UR6, RZ ;  /* 0x00000006030a7c10 */ /* 0x000fc8000ff1e0ff */
[----:B------:R-:W-:-:S06]  /*07a0*/  IADD3.X R11, R5, UR7, RZ, P0, !PT ;  /* 0x00000007050b7c10 */ /* 0x000fcc00087fe4ff */
[----:B------:R-:W2:Y:S01]  /*07b0*/  LDG.E.CONSTANT R11, desc[UR4][R10.64] ;  /* 0x000000040a0b7981 */ /* 0x000ea2000c1e9900 */
[----:B------:R-:W-:Y:S01]  /*07c0*/  IADD3 R3, P2, R3, 0x4, RZ ;  /* 0x0000000403037810 */ /* 0x000fe20007f5e0ff */
[----:B------:R-:W-:Y:S02]  /*07d0*/  IMAD.MOV.U32 R6, RZ, RZ, R0 ;  /* 0x000000ffff067224 */ /* 0x000fe400078e0000 */
[----:B------:R-:W-:Y:S01]  /*07e0*/  IMAD.MOV.U32 R7, RZ, RZ, RZ ;  /* 0x000000ffff077224 */ /* 0x000fe200078e00ff */
[----:B------:R-:W-:Y:S02]  /*07f0*/  ISETP.NE.U32.AND P0, PT, R3, 0x18, PT ;  /* 0x000000180300780c */ /* 0x000fe40003f05070 */
[----:B------:R-:W-:-:S04]  /*0800*/  IADD3.X R5, RZ, R5, RZ, P2, !PT ;  /* 0x00000005ff057210 */ /* 0x000fc800017fe4ff */
        /* <DEDUP_REMOVED lines=15> */
[----:B------:R-:W-:-:S02]  /*0900*/  ISETP.GE.AND P2, PT, R15, RZ, PT ;  /* 0x000000ff0f00720c */ /* 0x000fc40003f46270 */
[-C--:B--2---:R-:W-:Y:S02]  /*0910*/  @P0 SHF.L.U32 R5, R2, R6.reuse, RZ ;  /* 0x0000000602050219 */ /* 0x084fe400000006ff */
[----:B---3--:R-:W-:Y:S02]  /*0920*/  @P0 SHF.L.U32 R6, R3, R6, RZ ;  /* 0x0000000603060219 */ /* 0x008fe400000006ff */
[-C--:B----4-:R-:W-:Y:S02]  /*0930*/  @P0 SHF.R.U32.HI R7, RZ, R4.reuse, R7 ;  /* 0x00000004ff070219 */ /* 0x090fe40000011607 */
[----:B------:R-:W-:-:S03]  /*0940*/  @P0 SHF.R.U32.HI R4, RZ, R4, R3 ;  /* 0x00000004ff040219 */ /* 0x000fc60000011603 */
[----:B------:R-:W-:Y:S02]  /*0950*/  @P0 IMAD.IADD R3, R6, 0x1, R7 ;  /* 0x0000000106030824 */ /* 0x000fe400078e0207 */
[----:B------:R-:W-:-:S05]  /*0960*/  @P0 IMAD.IADD R2, R5, 0x1, R4 ;  /* 0x0000000105020824 */ /* 0x000fca00078e0204 */
[C---:B------:R-:W-:Y:S01]  /*0970*/  SHF.L.W.U32.HI R10, R3.reuse, 0x2, R2 ;  /* 0x00000002030a7819 */ /* 0x040fe20000010e02 */
[----:B------:R-:W-:-:S03]  /*0980*/  IMAD.SHL.U32 R3, R3, 0x4, RZ ;  /* 0x0000000403037824 */ /* 0x000fc600078e00ff */
[----:B0-----:R-:W-:-:S04]  /*0990*/  SHF.R.S32.HI R0, RZ, 0x1f, R10 ;  /* 0x0000001fff007819 */ /* 0x001fc8000001140a */
[C---:B------:R-:W-:Y:S02]  /*09a0*/  LOP3.LUT R6, R0.reuse, R3, RZ, 0x3c, !PT ;  /* 0x0000000300067212 */ /* 0x040fe400078e3cff */
[----:B------:R-:W-:-:S04]  /*09b0*/  LOP3.LUT R7, R0, R10, RZ, 0x3c, !PT ;  /* 0x0000000a00077212 */ /* 0x000fc800078e3cff */
[----:B------:R-:W0:Y:S01]  /*09c0*/  I2F.F64.S64 R4, R6 ;  /* 0x0000000600047312 */ /* 0x000e220000301c00 */
[----:B------:R-:W-:Y:S01]  /*09d0*/  SHF.R.U32.HI R2, RZ, 0x1e, R2 ;  /* 0x0000001eff027819 */ /* 0x000fe20000011602 */
[----:B0-----:R-:W-:Y:S01]  /*09e0*/  DMUL R4, R4, UR6 ;  /* 0x0000000604047c28 */ /* 0x001fe20008000000 */
[C---:B------:R-:W-:Y:S02]  /*09f0*/  LOP3.LUT R0, R10.reuse, R15, RZ, 0x3c, !PT ;  /* 0x0000000f0a007212 */ /* 0x040fe400078e3cff */
[----:B------:R-:W-:-:S07]  /*0a00*/  LEA.HI R10, R10, R2, RZ, 0x1 ;  /* 0x000000020a0a7211 */ /* 0x000fce00078f08ff */
[----:B------:R-:W0:Y:S01]  /*0a10*/  F2F.F32.F64 R4, R4 ;  /* 0x0000000400047310 */ /* 0x000e220000301000 */
[----:B------:R-:W-:Y:S02]  /*0a20*/  ISETP.GE.AND P0, PT, R0, RZ, PT ;  /* 0x000000ff0000720c */ /* 0x000fe40003f06270 */
[----:B------:R-:W-:-:S05]  /*0a30*/  IADD3 R0, -R10, RZ, RZ ;  /* 0x000000ff0a007210 */ /* 0x000fca0007ffe1ff */
[----:B------:R-:W-:Y:S01]  /*0a40*/  @!P2 IMAD.MOV.U32 R10, RZ, RZ, R0 ;  /* 0x000000ffff0aa224 */ /* 0x000fe200078e0000 */
[----:B0-----:R-:W-:-:S07]  /*0a50*/  FSEL R9, -R4, R4, !P0 ;  /* 0x0000000404097208 */ /* 0x001fce0004000100 */
.L_x_6:
[----:B------:R-:W-:Y:S05]  /*0a60*/  BSYNC B0 ;  /* 0x0000000000007941 */ /* 0x000fea0003800000 */
.L_x_5:
[----:B------:R-:W-:Y:S01]  /*0a70*/  LOP3.LUT R0, R10, 0x1, RZ, 0xc0, !PT ;  /* 0x000000010a007812 */ /* 0x000fe200078ec0ff */
[----:B------:R-:W-:Y:S01]  /*0a80*/  FMUL R11, R15, 2.5198421478271484375 ;  /* 0x402145180f0b7820 */ /* 0x000fe20000400000 */
[----:B------:R-:W-:Y:S01]  /*0a90*/  FMUL.FTZ R6, R9, R9 ;  /* 0x0000000909067220 */ /* 0x000fe20000410000 */
[----:B------:R-:W-:Y:S01]  /*0aa0*/  IMAD.MOV.U32 R3, RZ, RZ, 0x3c0885e4 ;  /* 0x3c0885e4ff037424 */ /* 0x000fe200078e00ff */
[----:B------:R-:W-:Y:S01]  /*0ab0*/  ISETP.NE.U32.AND P0, PT, R0, 0x1, PT ;  /* 0x000000010000780c */ /* 0x000fe20003f05070 */
[----:B------:R-:W-:Y:S01]  /*0ac0*/  FMUL R0, R11, 0.63661974668502807617 ;  /* 0x3f22f9830b007820 */ /* 0x000fe20000400000 */
[----:B------:R-:W-:Y:S01]  /*0ad0*/  IMAD.MOV.U32 R2, RZ, RZ, -0x46b2bead ;  /* 0xb94d4153ff027424 */ /* 0x000fe200078e00ff */
[----:B------:R-:W-:Y:S01]  /*0ae0*/  BSSY B0, `(.L_x_8) ;  /* 0x0000054000007945 */ /* 0x000fe20003800000 */
[----:B------:R-:W-:Y:S02]  /*0af0*/  VIADD R10, R10, 0x1 ;  /* 0x000000010a0a7836 */ /* 0x000fe40000000000 */
[----:B------:R-:W-:Y:S01]  /*0b00*/  IMAD.MOV.U32 R4, RZ, RZ, -0x41d55558 ;  /* 0xbe2aaaa8ff047424 */ /* 0x000fe200078e00ff */
[----:B------:R-:W0:Y:S02]  /*0b10*/  F2I.FTZ.NTZ R0, R0 ;  /* 0x0000000000007305 */ /* 0x000e240000213100 */
[----:B------:R-:W-:-:S04]  /*0b20*/  LOP3.LUT P4, RZ, R10, 0x2, RZ, 0xc0, !PT ;  /* 0x000000020aff7812 */ /* 0x000fc8000788c0ff */
[----:B------:R-:W-:Y:S01]  /*0b30*/  @P0 IMAD.MOV.U32 R5, RZ, RZ, 0x37cbac00 ;  /* 0x37cbac00ff050424 */ /* 0x000fe200078e00ff */
[----:B------:R-:W-:Y:S01]  /*0b40*/  @P0 MOV R3, 0x3d2aaabb ;  /* 0x3d2aaabb00030802 */ /* 0x000fe20000000f00 */
[----:B------:R-:W-:Y:S02]  /*0b50*/  @P0 IMAD.MOV.U32 R4, RZ, RZ, -0x41000001 ;  /* 0xbeffffffff040424 */ /* 0x000fe400078e00ff */
[----:B------:R-:W-:Y:S01]  /*0b60*/  @P0 FFMA.FTZ R2, R6, R5, -0.0013887860113754868507 ;  /* 0xbab607ed06020423 */ /* 0x000fe20000010005 */
[----:B------:R-:W-:-:S03]  /*0b70*/  FSEL R5, R9, 1, !P0 ;  /* 0x3f80000009057808 */ /* 0x000fc60004000000 */
[C---:B------:R-:W-:Y:S01]  /*0b80*/  FFMA.FTZ R3, R6.reuse, R2, R3 ;  /* 0x0000000206037223 */ /* 0x040fe20000010003 */
[----:B------:R-:W-:Y:S01]  /*0b90*/  FADD.FTZ R2, |R11|, -RZ ;  /* 0x800000ff0b027221 */ /* 0x000fe20000010200 */
[----:B0-----:R-:W-:Y:S01]  /*0ba0*/  I2FP.F32.S32 R10, R0 ;  /* 0x00000000000a7245 */ /* 0x001fe20000201400 */
[----:B------:R-:W-:Y:S02]  /*0bb0*/  IMAD.MOV.U32 R12, RZ, RZ, R0 ;  /* 0x000000ffff0c7224 */ /* 0x000fe400078e0000 */
[C---:B------:R-:W-:Y:S01]  /*0bc0*/  FFMA.FTZ R4, R6.reuse, R3, R4 ;  /* 0x0000000306047223 */ /* 0x040fe20000010004 */
[----:B------:R-:W-:Y:S01]  /*0bd0*/  FFMA.FTZ R6, R6, R5, RZ ;  /* 0x0000000506067223 */ /* 0x000fe200000100ff */
[----:B------:R-:W-:Y:S01]  /*0be0*/  FSETP.GE.AND P3, PT, R2, 105615, PT ;  /* 0x47ce47800200780b */ /* 0x000fe20003f66000 */
[----:B------:R-:W-:Y:S01]  /*0bf0*/  FFMA.FTZ R7, R10, -1.5707962512969970703, R11 ;  /* 0xbfc90fda0a077823 */ /* 0x000fe2000001000b */
[----:B------:R-:W-:Y:S01]  /*0c00*/  FSETP.NEU.AND P2, PT, R2, +INF , PT ;  /* 0x7f8000000200780b */ /* 0x000fe20003f4d000 */
[----:B------:R-:W-:-:S02]  /*0c10*/  FFMA.FTZ R5, R6, R4, R5 ;  /* 0x0000000406057223 */ /* 0x000fc40000010005 */
[C---:B------:R-:W-:Y:S02]  /*0c20*/  FFMA.FTZ R7, R10.reuse, -7.5497894158615963534e-08, R7 ;  /* 0xb3a221680a077823 */ /* 0x040fe40000010007 */
[----:B------:R-:W-:Y:S02]  /*0c30*/  @P4 FFMA.FTZ R5, R5, -1, RZ ;  /* 0xbf80000005054823 */ /* 0x000fe400000100ff */
        /* <DEDUP_REMOVED lines=17> */
.L_x_10:
[----:B------:R-:W-:-:S04]  /*0d50*/  IADD3 R6, P0, R9, UR6, RZ ;  /* 0x0000000609067c10 */ /* 0x000fc8000ff1e0ff */
[----:B------:R-:W-:-:S05]  /*0d60*/  IADD3.X R7, R13, UR7, RZ, P0, !PT ;  /* 0x000000070d077c10 */ /* 0x000fca00087fe4ff */
[----:B------:R0:W2:Y:S01]  /*0d70*/  LDG.E.CONSTANT R17, desc[UR4][R6.64] ;  /* 0x0000000406117981 */ /* 0x0000a2000c1e9900 */
[----:B------:R-:W-:-:S04]  /*0d80*/  IADD3 R9, P4, R9, 0x4, RZ ;  /* 0x0000000409097810 */ /* 0x000fc80007f9e0ff */
[----:B------:R-:W-:Y:S01]  /*0d90*/  ISETP.NE.U32.AND P0, PT, R9, 0x18, PT ;  /* 0x000000180900780c */ /* 0x000fe20003f05070 */
[----:B------:R-:W-:Y:S01]  /*0da0*/  IMAD.X R13, RZ, RZ, R13, P4 ;  /* 0x000000ffff0d7224 */ /* 0x000fe200020e060d */
[----:B0-----:R-:W-:Y:S01]  /*0db0*/  MOV R6, R0 ;  /* 0x0000000000067202 */ /* 0x001fe20000000f00 */
[----:B------:R-:W-:-:S03]  /*0dc0*/  IMAD.MOV.U32 R7, RZ, RZ, RZ ;  /* 0x000000ffff077224 */ /* 0x000fc600078e00ff */
        /* <DEDUP_REMOVED lines=16> */
[-C--:B----4-:R-:W-:Y:S02]  /*0ed0*/  @P0 SHF.R.U32.HI R9, RZ, R4.reuse, R7 ;  /* 0x00000004ff090219 */ /* 0x090fe40000011607 */
[----:B---3--:R-:W-:Y:S02]  /*0ee0*/  @P0 SHF.R.U32.HI R7, RZ, R4, R3 ;  /* 0x00000004ff070219 */ /* 0x008fe40000011603 */
[----:B------:R-:W-:-:S03]  /*0ef0*/  @P0 SHF.L.U32 R4, R3, R14, RZ ;  /* 0x0000000e03040219 */ /* 0x000fc600000006ff */
[----:B------:R-:W-:Y:S01]  /*0f00*/  @P0 IMAD.IADD R2, R6, 0x1, R7 ;  /* 0x0000000106020824 */ /* 0x000fe200078e0207 */
[----:B------:R-:W-:-:S04]  /*0f10*/  @P0 IADD3 R3, R4, R9, RZ ;  /* 0x0000000904030210 */ /* 0x000fc80007ffe0ff */
[C---:B------:R-:W-:Y:S01]  /*0f20*/  SHF.L.W.U32.HI R4, R3.reuse, 0x2, R2 ;  /* 0x0000000203047819 */ /* 0x040fe20000010e02 */
[----:B------:R-:W-:-:S03]  /*0f30*/  IMAD.SHL.U32 R3, R3, 0x4, RZ ;  /* 0x0000000403037824 */ /* 0x000fc600078e00ff */
        /* <DEDUP_REMOVED lines=14> */
.L_x_9:
[----:B------:R-:W-:Y:S05]  /*1020*/  BSYNC B0 ;  /* 0x0000000000007941 */ /* 0x000fea0003800000 */
.L_x_8:
[----:B------:R-:W-:Y:S01]  /*1030*/  LOP3.LUT R3, R0, 0x1, RZ, 0xc0, !PT ;  /* 0x0000000100037812 */ /* 0x000fe200078ec0ff */
[----:B------:R-:W-:Y:S01]  /*1040*/  FMUL.FTZ R9, R2, R2 ;  /* 0x0000000202097220 */ /* 0x000fe20000410000 */
[----:B------:R-:W-:Y:S01]  /*1050*/  IMAD.MOV.U32 R4, RZ, RZ, 0x3c0885e4 ;  /* 0x3c0885e4ff047424 */ /* 0x000fe200078e00ff */
[----:B------:R-:W-:Y:S01]  /*1060*/  LOP3.LUT P4, RZ, R0, 0x2, RZ, 0xc0, !PT ;  /* 0x0000000200ff7812 */ /* 0x000fe2000788c0ff */
[----:B------:R-:W-:Y:S01]  /*1070*/  IMAD.MOV.U32 R7, RZ, RZ, -0x41d55558 ;  /* 0xbe2aaaa8ff077424 */ /* 0x000fe200078e00ff */
[----:B------:R-:W-:Y:S01]  /*1080*/  ISETP.NE.U32.AND P0, PT, R3, 0x1, PT ;  /* 0x000000010300780c */ /* 0x000fe20003f05070 */
[----:B------:R-:W-:Y:S01]  /*1090*/  IMAD.MOV.U32 R3, RZ, RZ, -0x46b2bead ;  /* 0xb94d4153ff037424 */ /* 0x000fe200078e00ff */
[----:B------:R-:W-:Y:S11]  /*10a0*/  BSSY B0, `(.L_x_11) ;  /* 0x0000047000007945 */ /* 0x000ff60003800000 */
[----:B------:R-:W-:Y:S01]  /*10b0*/  @!P0 MOV R6, 0x37cbac00 ;  /* 0x37cbac0000068802 */ /* 0x000fe20000000f00 */
[----:B------:R-:W-:-:S02]  /*10c0*/  @!P0 IMAD.MOV.U32 R4, RZ, RZ, 0x3d2aaabb ;  /* 0x3d2aaabbff048424 */ /* 0x000fc400078e00ff */
[----:B------:R-:W-:Y:S02]  /*10d0*/  @!P0 IMAD.MOV.U32 R7, RZ, RZ, -0x41000001 ;  /* 0xbeffffffff078424 */ /* 0x000fe400078e00ff */
[----:B------:R-:W-:Y:S01]  /*10e0*/  @!P0 FFMA.FTZ R3, R9, R6, -0.0013887860113754868507 ;  /* 0xbab607ed09038423 */ /* 0x000fe20000010006 */
[----:B------:R-:W-:-:S03]  /*10f0*/  FSEL R6, R2, 1, P0 ;  /* 0x3f80000002067808 */ /* 0x000fc60000000000 */
[C---:B------:R-:W-:Y:S02]  /*1100*/  FFMA.FTZ R4, R9.reuse, R3, R4 ;  /* 0x0000000309047223 */ /* 0x040fe40000010004 */
[C---:B------:R-:W-:Y:S02]  /*1110*/  FFMA.FTZ R3, R9.reuse, R6, RZ ;  /* 0x0000000609037223 */ /* 0x040fe400000100ff */
        /* <DEDUP_REMOVED lines=18> */
.L_x_13:
[----:B------:R-:W-:-:S04]  /*1240*/  IADD3 R16, P0, R3, UR6, RZ ;  /* 0x0000000603107c10 */ /* 0x000fc8000ff1e0ff */
[----:B------:R-:W-:-:S06]  /*1250*/  IADD3.X R17, R7, UR7, RZ, P0, !PT ;  /* 0x0000000707117c10 */ /* 0x000fcc00087fe4ff */
[----:B------:R-:W2:Y:S01]  /*1260*/  LDG.E.CONSTANT R17, desc[UR4][R16.64] ;  /* 0x0000000410117981 */ /* 0x000ea2000c1e9900 */
[----:B------:R-:W-:Y:S01]  /*1270*/  IADD3 R3, P2, R3, 0x4, RZ ;  /* 0x0000000403037810 */ /* 0x000fe20007f5e0ff */
[----:B------:R-:W-:Y:S01]  /*1280*/  IMAD.MOV.U32 R12, RZ, RZ, R0 ;  /* 0x000000ffff0c7224 */ /* 0x000fe200078e0000 */
[----:B------:R-:W-:Y:S02]  /*1290*/  MOV R13, RZ ;  /* 0x000000ff000d7202 */ /* 0x000fe40000000f00 */
        /* <DEDUP_REMOVED lines=19> */
[-C--:B----4-:R-:W-:Y:S02]  /*13d0*/  @P0 SHF.R.U32.HI R10, RZ, R4.reuse, R9 ;  /* 0x00000004ff0a0219 */ /* 0x090fe40000011609 */
[----:B---3--:R-:W-:Y:S02]  /*13e0*/  @P0 SHF.R.U32.HI R4, RZ, R4, R3 ;  /* 0x00000004ff040219 */ /* 0x008fe40000011603 */
[----:B------:R-:W-:-:S03]  /*13f0*/  @P0 SHF.L.U32 R9, R3, R13, RZ ;  /* 0x0000000d03090219 */ /* 0x000fc600000006ff */
[----:B------:R-:W-:Y:S02]  /*1400*/  @P0 IMAD.IADD R2, R7, 0x1, R4 ;  /* 0x0000000107020824 */ /* 0x000fe400078e0204 */
[----:B------:R-:W-:-:S05]  /*1410*/  @P0 IMAD.IADD R3, R9, 0x1, R10 ;  /* 0x0000000109030824 */ /* 0x000fca00078e020a */
[C---:B0-----:R-:W-:Y:S02]  /*1420*/  SHF.L.W.U32.HI R0, R3.reuse, 0x2, R2 ;  /* 0x0000000203007819 */ /* 0x041fe40000010e02 */
[----:B------:R-:W-:Y:S02]  /*1430*/  SHF.L.U32 R3, R3, 0x2, RZ ;  /* 0x0000000203037819 */ /* 0x000fe400000006ff */
[----:B------:R-:W-:-:S04]  /*1440*/  SHF.R.S32.HI R4, RZ, 0x1f, R0 ;  /* 0x0000001fff047819 */ /* 0x000fc80000011400 */
        /* <DEDUP_REMOVED lines=12> */
.L_x_12:
[----:B------:R-:W-:Y:S05]  /*1510*/  BSYNC B0 ;  /* 0x0000000000007941 */ /* 0x000fea0003800000 */
.L_x_11:
[----:B------:R-:W-:Y:S01]  /*1520*/  LOP3.LUT R0, R12, 0x1, RZ, 0xc0, !PT ;  /* 0x000000010c007812 */ /* 0x000fe200078ec0ff */
[----:B------:R-:W-:Y:S01]  /*1530*/  FMUL R13, R15, 6.3496036529541015625 ;  /* 0x40cb2ff40f0d7820 */ /* 0x000fe20000400000 */
[----:B------:R-:W-:Y:S01]  /*1540*/  IADD3 R12, R12, 0x1, RZ ;  /* 0x000000010c0c7810 */ /* 0x000fe20007ffe0ff */
[----:B------:R-:W-:Y:S01]  /*1550*/  FMUL.FTZ R14, R10, R10 ;  /* 0x0000000a0a0e7220 */ /* 0x000fe20000410000 */
[----:B------:R-:W-:Y:S01]  /*1560*/  ISETP.NE.U32.AND P0, PT, R0, 0x1, PT ;  /* 0x000000010000780c */ /* 0x000fe20003f05070 */
[C---:B------:R-:W-:Y:S01]  /*1570*/  FMUL R0, R13.reuse, 0.63661974668502807617 ;  /* 0x3f22f9830d007820 */ /* 0x040fe20000400000 */
[----:B------:R-:W-:Y:S01]  /*1580*/  IMAD.MOV.U32 R2, RZ, RZ, -0x46b2bead ;  /* 0xb94d4153ff027424 */ /* 0x000fe200078e00ff */
[----:B------:R-:W-:Y:S01]  /*1590*/  LOP3.LUT P4, RZ, R12, 0x2, RZ, 0xc0, !PT ;  /* 0x000000020cff7812 */ /* 0x000fe2000788c0ff */
[----:B------:R-:W-:Y:S01]  /*15a0*/  IMAD.MOV.U32 R3, RZ, RZ, 0x3c0885e4 ;  /* 0x3c0885e4ff037424 */ /* 0x000fe200078e00ff */
[----:B------:R-:W-:Y:S01]  /*15b0*/  FSEL R4, R10, 1, !P0 ;  /* 0x3f8000000a047808 */ /* 0x000fe20004000000 */
[----:B------:R-:W-:Y:S01]  /*15c0*/  FADD.FTZ R10, |R13|, -RZ ;  /* 0x800000ff0d0a7221 */ /* 0x000fe20000010200 */
[----:B------:R-:W0:Y:S01]  /*15d0*/  F2I.FTZ.NTZ R0, R0 ;  /* 0x0000000000007305 */ /* 0x000e220000213100 */
[----:B------:R-:W-:Y:S02]  /*15e0*/  BSSY B0, `(.L_x_14) ;  /* 0x000004f000007945 */ /* 0x000fe40003800000 */
[----:B------:R-:W-:Y:S01]  /*15f0*/  FFMA.FTZ R9, R14, R4, RZ ;  /* 0x000000040e097223 */ /* 0x000fe200000100ff */
[----:B------:R-:W-:-:S02]  /*1600*/  FSETP.GE.AND P3, PT, R10, 105615, PT ;  /* 0x47ce47800a00780b */ /* 0x000fc40003f66000 */
[----:B------:R-:W-:Y:S01]  /*1610*/  @P0 IMAD.MOV.U32 R7, RZ, RZ, 0x37cbac00 ;  /* 0x37cbac00ff070424 */ /* 0x000fe200078e00ff */
[----:B------:R-:W-:Y:S01]  /*1620*/  FSETP.NEU.AND P2, PT, R10, +INF , PT ;  /* 0x7f8000000a00780b */ /* 0x000fe20003f4d000 */
[----:B------:R-:W-:Y:S02]  /*1630*/  @P0 IMAD.MOV.U32 R3, RZ, RZ, 0x3d2aaabb ;  /* 0x3d2aaabbff030424 */ /* 0x000fe400078e00ff */
[C---:B------:R-:W-:Y:S01]  /*1640*/  @P0 FFMA.FTZ R2, R14.reuse, R7, -0.0013887860113754868507 ;  /* 0xbab607ed0e020423 */ /* 0x040fe20000010007 */
[----:B------:R-:W-:Y:S02]  /*1650*/  IMAD.MOV.U32 R7, RZ, RZ, -0x41d55558 ;  /* 0xbe2aaaa8ff077424 */ /* 0x000fe400078e00ff */
[----:B------:R-:W-:Y:S02]  /*1660*/  @P0 IMAD.MOV.U32 R7, RZ, RZ, -0x41000001 ;  /* 0xbeffffffff070424 */ /* 0x000fe400078e00ff */
[----:B------:R-:W-:Y:S01]  /*1670*/  FFMA.FTZ R2, R14, R2, R3 ;  /* 0x000000020e027223 */ /* 0x000fe20000010003 */
[----:B0-----:R-:W-:-:S03]  /*1680*/  I2FP.F32.S32 R12, R0 ;  /* 0x00000000000c7245 */ /* 0x001fc60000201400 */
[----:B------:R-:W-:Y:S01]  /*1690*/  FFMA.FTZ R7, R14, R2, R7 ;  /* 0x000000020e077223 */ /* 0x000fe20000010007 */
[----:B------:R-:W-:Y:S02]  /*16a0*/  IMAD.MOV.U32 R14, RZ, RZ, R0 ;  /* 0x000000ffff0e7224 */ /* 0x000fe400078e0000 */
[----:B------:R-:W-:Y:S01]  /*16b0*/  FFMA.FTZ R3, R12, -1.5707962512969970703, R13 ;  /* 0xbfc90fda0c037823 */ /* 0x000fe2000001000d */
[----:B------:R-:W-:-:S03]  /*16c0*/  FFMA.FTZ R4, R9, R7, R4 ;  /* 0x0000000709047223 */ /* 0x000fc60000010004 */
[----:B------:R-:W-:Y:S01]  /*16d0*/  FFMA.FTZ R3, R12, -7.5497894158615963534e-08, R3 ;  /* 0xb3a221680c037823 */ /* 0x000fe20000010003 */
[----:B------:R-:W-:-:S03]  /*16e0*/  @P4 FFMA.FTZ R4, R4, -1, RZ ;  /* 0xbf80000004044823 */ /* 0x000fc600000100ff */
[----:B------:R-:W-:-:S04]  /*16f0*/  FFMA.FTZ R11, R12, -5.3903029534742383927e-15, R3 ;  /* 0xa7c234c50c0b7823 */ /* 0x000fc80000010003 */
[----:B------:R-:W-:Y:S01]  /*1700*/  IMAD.MOV.U32 R2, RZ, RZ, R11 ;  /* 0x000000ffff027224 */ /* 0x000fe200078e000b */
[----:B------:R-:W-:Y:S06]  /*1710*/  @!P3 BRA `(.L_x_15) ;  /* 0x0000000000ecb947 */ /* 0x000fec0003800000 */
[----:B------:R-:W-:Y:S01]  /*1720*/  @!P2 FMUL.FTZ R2, RZ, R13 ;  /* 0x0000000dff02a220 */ /* 0x000fe20000410000 */
[----:B------:R-:W-:Y:S01]  /*1730*/  @!P2 MOV R0, RZ ;  /* 0x000000ff0000a202 */ /* 0x000fe20000000f00 */
[----:B------:R-:W-:Y:S06]  /*1740*/  @!P2 BRA `(.L_x_15) ;  /* 0x0000000000e0a947 */ /* 0x000fec0003800000 */
[----:B------:R-:W-:Y:S01]  /*1750*/  SHF.R.U32.HI R12, RZ, 0x17, R13 ;  /* 0x00000017ff0c7819 */ /* 0x000fe2000001160d */
[----:B------:R-:W-:Y:S01]  /*1760*/  IMAD.SHL.U32 R3, R13, 0x100, RZ ;  /* 0x000001000d037824 */ /* 0x000fe200078e00ff */
[----:B------:R-:W-:Y:S01]  /*1770*/  ULDC.64 UR6, c[0x4][0x8] ;  /* 0x0100020000067ab9 */ /* 0x000fe20000000a00 */
[----:B------:R-:W-:Y:S01]  /*1780*/  IMAD.MOV.U32 R0, RZ, RZ, RZ ;  /* 0x000000ffff007224 */ /* 0x000fe200078e00ff */
[----:B------:R-:W-:Y:S01]  /*1790*/  LOP3.LUT R2, R12, 0xe0, RZ, 0xc0, !PT ;  /* 0x000000e00c027812 */ /* 0x000fe200078ec0ff */
[----:B------:R-:W-:Y:S01]  /*17a0*/  IMAD.MOV.U32 R7, RZ, RZ, RZ ;  /* 0x000000ffff077224 */ /* 0x000fe200078e00ff */
[----:B------:R-:W-:Y:S01]  /*17b0*/  LOP3.LUT R3, R3, 0x80000000, RZ, 0xfc, !PT ;  /* 0x8000000003037812 */ /* 0x000fe200078efcff */
[----:B------:R-:W-:Y:S02]  /*17c0*/  IMAD.MOV.U32 R9, RZ, RZ, RZ ;  /* 0x000000ffff097224 */ /* 0x000fe400078e00ff */
[----:B------:R-:W-:Y:S01]  /*17d0*/  VIADD R10, R2, 0xffffff80 ;  /* 0xffffff80020a7836 */ /* 0x000fe20000000000 */
[----:B------:R-:W-:-:S04]  /*17e0*/  MOV R2, R1 ;  /* 0x0000000100027202 */ /* 0x000fc80000000f00 */
[----:B------:R-:W-:-:S07]  /*17f0*/  SHF.R.U32.HI R10, RZ, 0x5, R10 ;  /* 0x00000005ff0a7819 */ /* 0x000fce000001160a */
.L_x_16:
[----:B------:R-:W-:-:S04]  /*1800*/  IADD3 R16, P0, R7, UR6, RZ ;  /* 0x0000000607107c10 */ /* 0x000fc8000ff1e0ff */
[----:B------:R-:W-:-:S05]  /*1810*/  IADD3.X R17, R9, UR7, RZ, P0, !PT ;  /* 0x0000000709117c10 */ /* 0x000fca00087fe4ff */
[----:B------:R0:W2:Y:S01]  /*1820*/  LDG.E.CONSTANT R19, desc[UR4][R16.64] ;  /* 0x0000000410137981 */ /* 0x0000a2000c1e9900 */
[----:B------:R-:W-:-:S04]  /*1830*/  IADD3 R7, P4, R7, 0x4, RZ ;  /* 0x0000000407077810 */ /* 0x000fc80007f9e0ff */
[----:B------:R-:W-:Y:S01]  /*1840*/  ISETP.NE.U32.AND P0, PT, R7, 0x18, PT ;  /* 0x000000180700780c */ /* 0x000fe20003f05070 */
[----:B------:R-:W-:Y:S02]  /*1850*/  IMAD.X R9, RZ, RZ, R9, P4 ;  /* 0x000000ffff097224 */ /* 0x000fe400020e0609 */
[----:B0-----:R-:W-:-:S03]  /*1860*/  IMAD.MOV.U32 R16, RZ, RZ, R0 ;  /* 0x000000ffff107224 */ /* 0x001fc600078e0000 */
[----:B------:R-:W-:Y:S01]  /*1870*/  ISETP.NE.AND.EX P0, PT, R9, RZ, PT, P0 ;  /* 0x000000ff0900720c */ /* 0x000fe20003f05300 */
[----:B------:R-:W-:Y:S02]  /*1880*/  IMAD.MOV.U32 R17, RZ, RZ, RZ ;  /* 0x000000ffff117224 */ /* 0x000fe400078e00ff */
[----:B--2---:R-:W-:-:S04]  /*1890*/  IMAD.WIDE.U32 R18, R3, R19, R16 ;  /* 0x0000001303127225 */ /* 0x004fc800078e0010 */
[----:B------:R-:W-:Y:S01]  /*18a0*/  IMAD.MOV.U32 R0, RZ, RZ, R19 ;  /* 0x000000ffff007224 */ /* 0x000fe200078e0013 */
[----:B------:R0:W-:Y:S02]  /*18b0*/  STL [R2], R18 ;  /* 0x0000001202007387 */ /* 0x0001e40000100800 */
[----:B0-----:R-:W-:-:S03]  /*18c0*/  VIADD R2, R2, 0x4 ;  /* 0x0000000402027836 */ /* 0x001fc60000000000 */
        /* <DEDUP_REMOVED lines=10> */
[----:B---3--:R-:W-:-:S02]  /*1970*/  @P0 SHF.L.U32 R7, R2, R17, RZ ;  /* 0x0000001102070219 */ /* 0x008fc400000006ff */
[-C--:B----4-:R-:W-:Y:S02]  /*1980*/  @P0 SHF.R.U32.HI R12, RZ, R10.reuse, R9 ;  /* 0x0000000aff0c0219 */ /* 0x090fe40000011609 */
[----:B--2---:R-:W-:Y:S02]  /*1990*/  @P0 SHF.L.U32 R9, R3, R17, RZ ;  /* 0x0000001103090219 */ /* 0x004fe400000006ff */
[----:B------:R-:W-:-:S03]  /*19a0*/  @P0 SHF.R.U32.HI R10, RZ, R10, R3 ;  /* 0x0000000aff0a0219 */ /* 0x000fc60000011603 */
        /* <DEDUP_REMOVED lines=18> */
.L_x_15:
[----:B------:R-:W-:Y:S05]  /*1ad0*/  BSYNC B0 ;  /* 0x0000000000007941 */ /* 0x000fea0003800000 */
.L_x_14:
[----:B------:R-:W-:Y:S01]  /*1ae0*/  LOP3.LUT R3, R0, 0x1, RZ, 0xc0, !PT ;  /* 0x0000000100037812 */ /* 0x000fe200078ec0ff */
[----:B------:R-:W-:Y:S01]  /*1af0*/  FMUL.FTZ R17, R2, R2 ;  /* 0x0000000202117220 */ /* 0x000fe20000410000 */
[----:B------:R-:W-:Y:S01]  /*1b00*/  IMAD.MOV.U32 R7, RZ, RZ, -0x46b2bead ;  /* 0xb94d4153ff077424 */ /* 0x000fe200078e00ff */
[----:B------:R-:W-:Y:S01]  /*1b10*/  MOV R10, 0x3c0885e4 ;  /* 0x3c0885e4000a7802 */ /* 0x000fe20000000f00 */
[----:B------:R-:W-:Y:S01]  /*1b20*/  IMAD.MOV.U32 R9, RZ, RZ, -0x41d55558 ;  /* 0xbe2aaaa8ff097424 */ /* 0x000fe200078e00ff */
[----:B------:R-:W-:Y:S01]  /*1b30*/  ISETP.NE.U32.AND P0, PT, R3, 0x1, PT ;  /* 0x000000010300780c */ /* 0x000fe20003f05070 */
[----:B------:R-:W-:Y:S01]  /*1b40*/  BSSY B0, `(.L_x_17) ;  /* 0x0000048000007945 */ /* 0x000fe20003800000 */
[----:B------:R-:W-:Y:S02]  /*1b50*/  LOP3.LUT P4, RZ, R0, 0x2, RZ, 0xc0, !PT ;  /* 0x0000000200ff7812 */ /* 0x000fe4000788c0ff */
[----:B------:R-:W-:-:S05]  /*1b60*/  FSEL R3, R2, 1, P0 ;  /* 0x3f80000002037808 */ /* 0x000fca0000000000 */
[----:B------:R-:W-:-:S04]  /*1b70*/  FFMA.FTZ R0, R17, R3, RZ ;  /* 0x0000000311007223 */ /* 0x000fc800000100ff */
[----:B------:R-:W-:Y:S02]  /*1b80*/  @!P0 IMAD.MOV.U32 R12, RZ, RZ, 0x37cbac00 ;  /* 0x37cbac00ff0c8424 */ /* 0x000fe400078e00ff */
[----:B------:R-:W-:Y:S02]  /*1b90*/  @!P0 IMAD.MOV.U32 R10, RZ, RZ, 0x3d2aaabb ;  /* 0x3d2aaabbff0a8424 */ /* 0x000fe400078e00ff */
[----:B------:R-:W-:Y:S01]  /*1ba0*/  @!P0 FFMA.FTZ R7, R17, R12, -0.0013887860113754868507 ;  /* 0xbab607ed11078423 */ /* 0x000fe2000001000c */
[----:B------:R-:W-:-:S03]  /*1bb0*/  @!P0 IMAD.MOV.U32 R9, RZ, RZ, -0x41000001 ;  /* 0xbeffffffff098424 */ /* 0x000fc600078e00ff */
[----:B------:R-:W-:-:S04]  /*1bc0*/  FFMA.FTZ R10, R17, R7, R10 ;  /* 0x00000007110a7223 */ /* 0x000fc8000001000a */
        /* <DEDUP_REMOVED lines=18> */
.L_x_19:
        /* <DEDUP_REMOVED lines=24> */
[----:B--2---:R-:W-:Y:S02]  /*1e70*/  @P0 SHF.L.U32 R9, R2, R14, RZ ;  /* 0x0000000e02090219 */ /* 0x004fe400000006ff */
        /* <DEDUP_REMOVED lines=9> */
[----:B------:R-:W-:-:S06]  /*1f10*/  LOP3.LUT R11, R0, R14, RZ, 0x3c, !PT ;  /* 0x0000000e000b7212 */ /* 0x000fcc00078e3cff */
        /* <DEDUP_REMOVED lines=10> */
.L_x_18:
[----:B------:R-:W-:Y:S05]  /*1fc0*/  BSYNC B0 ;  /* 0x0000000000007941 */ /* 0x000fea0003800000 */
.L_x_17:
[----:B------:R-:W-:Y:S01]  /*1fd0*/  LOP3.LUT R0, R14, 0x1, RZ, 0xc0, !PT ;  /* 0x000000010e007812 */ /* 0x000fe200078ec0ff */
[----:B------:R-:W-:Y:S01]  /*1fe0*/  FMUL R16, R15, 16 ;  /* 0x418000000f107820 */ /* 0x000fe20000400000 */
[----:B------:R-:W-:Y:S01]  /*1ff0*/  FMUL.FTZ R18, R11, R11 ;  /* 0x0000000b0b127220 */ /* 0x000fe20000410000 */
[----:B------:R-:W-:Y:S01]  /*2000*/  IMAD.MOV.U32 R2, RZ, RZ, -0x46b2bead ;  /* 0xb94d4153ff027424 */ /* 0x000fe200078e00ff */
[----:B------:R-:W-:Y:S01]  /*2010*/  ISETP.NE.U32.AND P0, PT, R0, 0x1, PT ;  /* 0x000000010000780c */ /* 0x000fe20003f05070 */
[----:B------:R-:W-:Y:S01]  /*2020*/  FMUL R0, R16, 0.63661974668502807617 ;  /* 0x3f22f98310007820 */ /* 0x000fe20000400000 */
[----:B------:R-:W-:Y:S01]  /*2030*/  IMAD.MOV.U32 R7, RZ, RZ, 0x3c0885e4 ;  /* 0x3c0885e4ff077424 */ /* 0x000fe200078e00ff */
[----:B------:R-:W-:Y:S01]  /*2040*/  BSSY B0, `(.L_x_20) ;  /* 0x0000053000007945 */ /* 0x000fe20003800000 */
[----:B------:R-:W-:-:S03]  /*2050*/  VIADD R14, R14, 0x1 ;  /* 0x000000010e0e7836 */ /* 0x000fc60000000000 */
[----:B------:R-:W0:Y:S02]  /*2060*/  F2I.FTZ.NTZ R0, R0 ;  /* 0x0000000000007305 */ /* 0x000e240000213100 */
[----:B------:R-:W-:-:S04]  /*2070*/  LOP3.LUT P4, RZ, R14, 0x2, RZ, 0xc0, !PT ;  /* 0x000000020eff7812 */ /* 0x000fc8000788c0ff */
[----:B------:R-:W-:Y:S01]  /*2080*/  @P0 MOV R9, 0x37cbac00 ;  /* 0x37cbac0000090802 */ /* 0x000fe20000000f00 */
[----:B------:R-:W-:-:S04]  /*2090*/  @P0 IMAD.MOV.U32 R7, RZ, RZ, 0x3d2aaabb ;  /* 0x3d2aaabbff070424 */ /* 0x000fc800078e00ff */
[C---:B------:R-:W-:Y:S01]  /*20a0*/  @P0 FFMA.FTZ R2, R18.reuse, R9, -0.0013887860113754868507 ;  /* 0xbab607ed12020423 */ /* 0x040fe20000010009 */
[----:B------:R-:W-:Y:S02]  /*20b0*/  IMAD.MOV.U32 R9, RZ, RZ, -0x41d55558 ;  /* 0xbe2aaaa8ff097424 */ /* 0x000fe400078e00ff */
[----:B------:R-:W-:Y:S02]  /*20c0*/  @P0 IMAD.MOV.U32 R9, RZ, RZ, -0x41000001 ;  /* 0xbeffffffff090424 */ /* 0x000fe400078e00ff */
[----:B------:R-:W-:Y:S01]  /*20d0*/  FFMA.FTZ R10, R18, R2, R7 ;  /* 0x00000002120a7223 */ /* 0x000fe20000010007 */
[----:B------:R-:W-:Y:S01]  /*20e0*/  FSEL R2, R11, 1, !P0 ;  /* 0x3f8000000b027808 */ /* 0x000fe20004000000 */
[----:B------:R-:W-:Y:S01]  /*20f0*/  FADD.FTZ R11, |R16|, -RZ ;  /* 0x800000ff100b7221 */ /* 0x000fe20000010200 */
[----:B0-----:R-:W-:Y:S01]  /*2100*/  I2FP.F32.S32 R13, R0 ;  /* 0x00000000000d7245 */ /* 0x001fe20000201400 */
[----:B------:R-:W-:Y:S01]  /*2110*/  FFMA.FTZ R9, R18, R10, R9 ;  /* 0x0000000a12097223 */ /* 0x000fe20000010009 */
[----:B------:R-:W-:-:S02]  /*2120*/  IMAD.MOV.U32 R20, RZ, RZ, R0 ;  /* 0x000000ffff147224 */ /* 0x000fc400078e0000 */
[----:B------:R-:W-:Y:S01]  /*2130*/  FFMA.FTZ R7, R18, R2, RZ ;  /* 0x0000000212077223 */ /* 0x000fe200000100ff */
[----:B------:R-:W-:Y:S01]  /*2140*/  FSETP.GE.AND P3, PT, R11, 105615, PT ;  /* 0x47ce47800b00780b */ /* 0x000fe20003f66000 */
[----:B------:R-:W-:Y:S01]  /*2150*/  FFMA.FTZ R12, R13, -1.5707962512969970703, R16 ;  /* 0xbfc90fda0d0c7823 */ /* 0x000fe20000010010 */
[----:B------:R-:W-:Y:S01]  /*2160*/  FSETP.NEU.AND P2, PT, R11, +INF , PT ;  /* 0x7f8000000b00780b */ /* 0x000fe20003f4d000 */
[----:B------:R-:W-:Y:S02]  /*2170*/  FFMA.FTZ R2, R7, R9, R2 ;  /* 0x0000000907027223 */ /* 0x000fe40000010002 */
[C---:B------:R-:W-:Y:S02]  /*2180*/  FFMA.FTZ R12, R13.reuse, -7.5497894158615963534e-08, R12 ;  /* 0xb3a221680d0c7823 */ /* 0x040fe4000001000c */
[----:B------:R-:W-:Y:S02]  /*2190*/  @P4 FFMA.FTZ R2, R2, -1, RZ ;  /* 0xbf80000002024823 */ /* 0x000fe400000100ff */
[----:B------:R-:W-:-:S05]  /*21a0*/  FFMA.FTZ R7, R13, -5.3903029534742383927e-15, R12 ;  /* 0xa7c234c50d077823 */ /* 0x000fca000001000c */
[----:B------:R-:W-:Y:S01]  /*21b0*/  MOV R9, R7 ;  /* 0x0000000700097202 */ /* 0x000fe20000000f00 */
        /* <DEDUP_REMOVED lines=15> */
.L_x_22:
[----:B------:R-:W-:-:S04]  /*22b0*/  IADD3 R12, P0, R17, UR6, RZ ;  /* 0x00000006110c7c10 */ /* 0x000fc8000ff1e0ff */
[----:B------:R-:W-:-:S06]  /*22c0*/  IADD3.X R13, R21, UR7, RZ, P0, !PT ;  /* 0x00000007150d7c10 */ /* 0x000fcc00087fe4ff */
[----:B------:R-:W2:Y:S01]  /*22d0*/  LDG.E.CONSTANT R13, desc[UR4][R12.64] ;  /* 0x000000040c0d7981 */ /* 0x000ea2000c1e9900 */
[----:B------:R-:W-:Y:S01]  /*22e0*/  IADD3 R17, P4, R17, 0x4, RZ ;  /* 0x0000000411117810 */ /* 0x000fe20007f9e0ff */
[----:B------:R-:W-:-:S03]  /*22f0*/  IMAD.MOV.U32 R11, RZ, RZ, RZ ;  /* 0x000000ffff0b7224 */ /* 0x000fc600078e00ff */
        /* <DEDUP_REMOVED lines=18> */
[----:B----4-:R-:W-:Y:S02]  /*2420*/  @P0 SHF.R.U32.HI R14, RZ, R12, R13 ;  /* 0x0000000cff0e0219 */ /* 0x010fe4000001160d */
[----:B--2---:R-:W-:Y:S02]  /*2430*/  @P0 SHF.L.U32 R13, R9, R22, RZ ;  /* 0x00000016090d0219 */ /* 0x004fe400000006ff */
[----:B------:R-:W-:-:S03]  /*2440*/  @P0 SHF.R.U32.HI R12, RZ, R12, R9 ;  /* 0x0000000cff0c0219 */ /* 0x000fc60000011609 */
[----:B------:R-:W-:Y:S01]  /*2450*/  @P0 IMAD.IADD R9, R13, 0x1, R14 ;  /* 0x000000010d090824 */ /* 0x000fe200078e020e */
[----:B------:R-:W-:-:S04]  /*2460*/  @P0 IADD3 R0, R11, R12, RZ ;  /* 0x0000000c0b000210 */ /* 0x000fc80007ffe0ff */
[C---:B------:R-:W-:Y:S01]  /*2470*/  SHF.L.W.U32.HI R17, R9.reuse, 0x2, R0 ;  /* 0x0000000209117819 */ /* 0x040fe20000010e00 */
[----:B------:R-:W-:-:S03]  /*2480*/  IMAD.SHL.U32 R9, R9, 0x4, RZ ;  /* 0x0000000409097824 */ /* 0x000fc600078e00ff */
[----:B------:R-:W-:-:S04]  /*2490*/  SHF.R.S32.HI R12, RZ, 0x1f, R17 ;  /* 0x0000001fff0c7819 */ /* 0x000fc80000011411 */
[C---:B0-----:R-:W-:Y:S02]  /*24a0*/  LOP3.LUT R10, R12.reuse, R9, RZ, 0x3c, !PT ;  /* 0x000000090c0a7212 */ /* 0x041fe400078e3cff */
[----:B------:R-:W-:-:S06]  /*24b0*/  LOP3.LUT R11, R12, R17, RZ, 0x3c, !PT ;  /* 0x000000110c0b7212 */ /* 0x000fcc00078e3cff */
        /* <DEDUP_REMOVED lines=11> */
.L_x_21:
[----:B------:R-:W-:Y:S05]  /*2570*/  BSYNC B0 ;  /* 0x0000000000007941 */ /* 0x000fea0003800000 */
.L_x_20:
[----:B------:R-:W-:Y:S01]  /*2580*/  LOP3.LUT R10, R0, 0x1, RZ, 0xc0, !PT ;  /* 0x00000001000a7812 */ /* 0x000fe200078ec0ff */
[C---:B------:R-:W-:Y:S01]  /*2590*/  FMUL.FTZ R14, R9.reuse, R9 ;  /* 0x00000009090e7220 */ /* 0x040fe20000410000 */
[----:B------:R-:W-:Y:S01]  /*25a0*/  MOV R11, 0x3c0885e4 ;  /* 0x3c0885e4000b7802 */ /* 0x000fe20000000f00 */
[----:B------:R-:W-:Y:S01]  /*25b0*/  IMAD.MOV.U32 R12, RZ, RZ, -0x41d55558 ;  /* 0xbe2aaaa8ff0c7424 */ /* 0x000fe200078e00ff */
[----:B------:R-:W-:Y:S01]  /*25c0*/  ISETP.NE.U32.AND P0, PT, R10, 0x1, PT ;  /* 0x000000010a00780c */ /* 0x000fe20003f05070 */
[----:B------:R-:W-:Y:S01]  /*25d0*/  IMAD.MOV.U32 R10, RZ, RZ, -0x46b2bead ;  /* 0xb94d4153ff0a7424 */ /* 0x000fe200078e00ff */
[----:B------:R-:W-:Y:S01]  /*25e0*/  LOP3.LUT P4, RZ, R0, 0x2, RZ, 0xc0, !PT ;  /* 0x0000000200ff7812 */ /* 0x000fe2000788c0ff */
[----:B------:R-:W-:Y:S01]  /*25f0*/  BSSY B0, `(.L_x_23) ;  /* 0x0000046000007945 */ /* 0x000fe20003800000 */
        /* <DEDUP_REMOVED lines=25> */
.L_x_25:
[----:B------:R-:W-:-:S04]  /*2790*/  IADD3 R18, P0, R9, UR6, RZ ;  /* 0x0000000609127c10 */ /* 0x000fc8000ff1e0ff */
[----:B------:R-:W-:-:S06]  /*27a0*/  IADD3.X R19, R13, UR7, RZ, P0, !PT ;  /* 0x000000070d137c10 */ /* 0x000fcc00087fe4ff */
[----:B------:R-:W2:Y:S01]  /*27b0*/  LDG.E.CONSTANT R19, desc[UR4][R18.64] ;  /* 0x0000000412137981 */ /* 0x000ea2000c1e9900 */
[----:B------:R-:W-:Y:S01]  /*27c0*/  IADD3 R9, P2, R9, 0x4, RZ ;  /* 0x0000000409097810 */ /* 0x000fe20007f5e0ff */
[----:B------:R-:W-:-:S03]  /*27d0*/  HFMA2.MMA R11, -RZ, RZ, 0, 0 ;  /* 0x00000000ff0b7435 */ /* 0x000fc600000001ff */
        /* <DEDUP_REMOVED lines=18> */
[----:B---3--:R-:W-:Y:S02]  /*2900*/  @P0 SHF.L.U32 R11, R7, R17, RZ ;  /* 0x00000011070b0219 */ /* 0x008fe400000006ff */
[-C--:B----4-:R-:W-:Y:S02]  /*2910*/  @P0 SHF.R.U32.HI R18, RZ, R9.reuse, R14 ;  /* 0x00000009ff120219 */ /* 0x090fe4000001160e */
[----:B--2---:R-:W-:Y:S02]  /*2920*/  @P0 SHF.R.U32.HI R14, RZ, R9, R12 ;  /* 0x00000009ff0e0219 */ /* 0x004fe4000001160c */
[----:B------:R-:W-:-:S03]  /*2930*/  @P0 SHF.L.U32 R9, R12, R17, RZ ;  /* 0x000000110c090219 */ /* 0x000fc600000006ff */
[----:B------:R-:W-:Y:S02]  /*2940*/  @P0 IMAD.IADD R7, R11, 0x1, R14 ;  /* 0x000000010b070824 */ /* 0x000fe400078e020e */
[----:B------:R-:W-:-:S05]  /*2950*/  @P0 IMAD.IADD R12, R9, 0x1, R18 ;  /* 0x00000001090c0824 */ /* 0x000fca00078e0212 */
[C---:B------:R-:W-:Y:S02]  /*2960*/  SHF.L.W.U32.HI R20, R12.reuse, 0x2, R7 ;  /* 0x000000020c147819 */ /* 0x040fe40000010e07 */
[----:B------:R-:W-:Y:S02]  /*2970*/  SHF.L.U32 R12, R12, 0x2, RZ ;  /* 0x000000020c0c7819 */ /* 0x000fe400000006ff */
[----:B------:R-:W-:-:S04]  /*2980*/  SHF.R.S32.HI R9, RZ, 0x1f, R20 ;  /* 0x0000001fff097819 */ /* 0x000fc80000011414 */
[C---:B------:R-:W-:Y:S02]  /*2990*/  LOP3.LUT R12, R9.reuse, R12, RZ, 0x3c, !PT ;  /* 0x0000000c090c7212 */ /* 0x040fe400078e3cff */
[----:B------:R-:W-:-:S04]  /*29a0*/  LOP3.LUT R13, R9, R20, RZ, 0x3c, !PT ;  /* 0x00000014090d7212 */ /* 0x000fc800078e3cff */
[----:B0-----:R-:W0:Y:S01]  /*29b0*/  I2F.F64.S64 R10, R12 ;  /* 0x0000000c000a7312 */ /* 0x001e220000301c00 */
[----:B------:R-:W-:Y:S01]  /*29c0*/  SHF.R.U32.HI R7, RZ, 0x1e, R7 ;  /* 0x0000001eff077819 */ /* 0x000fe20000011607 */
[----:B0-----:R-:W-:Y:S01]  /*29d0*/  DMUL R10, R10, UR6 ;  /* 0x000000060a0a7c28 */ /* 0x001fe20008000000 */
[C---:B------:R-:W-:Y:S02]  /*29e0*/  LOP3.LUT R16, R20.reuse, R16, RZ, 0x3c, !PT ;  /* 0x0000001014107212 */ /* 0x040fe400078e3cff */
[----:B------:R-:W-:-:S07]  /*29f0*/  LEA.HI R20, R20, R7, RZ, 0x1 ;  /* 0x0000000714147211 */ /* 0x000fce00078f08ff */
[----:B------:R-:W0:Y:S01]  /*2a00*/  F2F.F32.F64 R10, R10 ;  /* 0x0000000a000a7310 */ /* 0x000e220000301000 */
[----:B------:R-:W-:Y:S01]  /*2a10*/  IMAD.MOV R7, RZ, RZ, -R20 ;  /* 0x000000ffff077224 */ /* 0x000fe200078e0a14 */
[----:B------:R-:W-:-:S03]  /*2a20*/  ISETP.GE.AND P0, PT, R16, RZ, PT ;  /* 0x000000ff1000720c */ /* 0x000fc60003f06270 */
[----:B------:R-:W-:Y:S01]  /*2a30*/  @!P2 IMAD.MOV.U32 R20, RZ, RZ, R7 ;  /* 0x000000ffff14a224 */ /* 0x000fe200078e0007 */
[----:B0-----:R-:W-:-:S09]  /*2a40*/  FSEL R7, -R10, R10, !P0 ;  /* 0x0000000a0a077208 */ /* 0x001fd20004000100 */
.L_x_24:
[----:B------:R-:W-:Y:S05]  /*2a50*/  BSYNC B0 ;  /* 0x0000000000007941 */ /* 0x000fea0003800000 */
.L_x_23:
[----:B------:R-:W0:Y:S01]  /*2a60*/  LDC.64 R26, c[0x0][0x218] ;  /* 0x00008600ff1a7b82 */ /* 0x000e220000000a00 */
[----:B------:R-:W-:Y:S01]  /*2a70*/  LOP3.LUT R10, R20, 0x1, RZ, 0xc0, !PT ;  /* 0x00000001140a7812 */ /* 0x000fe200078ec0ff */
[----:B------:R-:W-:Y:S01]  /*2a80*/  FMUL.FTZ R22, R7, R7 ;  /* 0x0000000707167220 */ /* 0x000fe20000410000 */
[----:B------:R-:W-:Y:S01]  /*2a90*/  SHF.R.S32.HI R9, RZ, 0x1f, R8 ;  /* 0x0000001fff097819 */ /* 0x000fe20000011408 */
[----:B------:R-:W-:Y:S01]  /*2aa0*/  IMAD.MOV.U32 R29, RZ, RZ, -0x46b2bead ;  /* 0xb94d4153ff1d7424 */ /* 0x000fe200078e00ff */
[----:B------:R-:W-:Y:S01]  /*2ab0*/  ISETP.NE.U32.AND P0, PT, R10, 0x1, PT ;  /* 0x000000010a00780c */ /* 0x000fe20003f05070 */
[----:B------:R-:W-:Y:S01]  /*2ac0*/  IMAD.MOV.U32 R10, RZ, RZ, 0x3c0885e4 ;  /* 0x3c0885e4ff0a7424 */ /* 0x000fe200078e00ff */
[----:B------:R-:W-:Y:S01]  /*2ad0*/  LEA.HI R9, R9, R8, RZ, 0x2 ;  /* 0x0000000809097211 */ /* 0x000fe200078f10ff */
[----:B------:R-:W1:Y:S01]  /*2ae0*/  LDC.64 R24, c[0x0][0x220] ;  /* 0x00008800ff187b82 */ /* 0x000e620000000a00 */
[----:B------:R-:W-:Y:S02]  /*2af0*/  FSEL R7, R7, 1, !P0 ;  /* 0x3f80000007077808 */ /* 0x000fe40004000000 */
[----:B------:R-:W-:-:S02]  /*2b00*/  LOP3.LUT R11, R9, 0xfffffffc, RZ, 0xc0, !PT ;  /* 0xfffffffc090b7812 */ /* 0x000fc400078ec0ff */
[----:B------:R-:W-:-:S03]  /*2b10*/  SHF.R.S32.HI R23, RZ, 0x2, R9 ;  /* 0x00000002ff177819 */ /* 0x000fc60000011409 */
[----:B------:R-:W-:Y:S01]  /*2b20*/  IMAD.IADD R8, R8, 0x1, -R11 ;  /* 0x0000000108087824 */ /* 0x000fe200078e0a0b */
[----:B------:R-:W2:Y:S01]  /*2b30*/  LDC.64 R12, c[0x0][0x238] ;  /* 0x00008e00ff0c7b82 */ /* 0x000ea20000000a00 */
[----:B------:R-:W-:Y:S01]  /*2b40*/  @P0 MOV R9, 0x37cbac00 ;  /* 0x37cbac0000090802 */ /* 0x000fe20000000f00 */
[----:B------:R-:W-:Y:S02]  /*2b50*/  @P0 IMAD.MOV.U32 R10, RZ, RZ, 0x3d2aaabb ;  /* 0x3d2aaabbff0a0424 */ /* 0x000fe400078e00ff */
[----:B------:R-:W-:Y:S02]  /*2b60*/  IMAD R23, R23, 0x24, R8 ;  /* 0x0000002417177824 */ /* 0x000fe400078e0208 */
[C---:B------:R-:W-:Y:S02]  /*2b70*/  @P0 FFMA.FTZ R29, R22.reuse, R9, -0.0013887860113754868507 ;  /* 0xbab607ed161d0423 */ /* 0x040fe40000010009 */
[C---:B0-----:R-:W-:Y:S01]  /*2b80*/  IMAD.WIDE R26, R23.reuse, 0x4, R26 ;  /* 0x00000004171a7825 */ /* 0x041fe200078e021a */
[----:B------:R-:W0:Y:S03]  /*2b90*/  LDC.64 R8, c[0x0][0x228] ;  /* 0x00008a00ff087b82 */ /* 0x000e260000000a00 */
[----:B------:R-:W-:Y:S01]  /*2ba0*/  FFMA.FTZ R29, R22, R29, R10 ;  /* 0x0000001d161d7223 */ /* 0x000fe2000001000a */
[----:B------:R3:W-:Y:S01]  /*2bb0*/  @!P1 STG.E desc[UR4][R26.64], R15 ;  /* 0x0000000f1a009986 */ /* 0x0007e2000c101904 */
[----:B-1----:R-:W-:-:S03]  /*2bc0*/  IMAD.WIDE R24, R23, 0x4, R24 ;  /* 0x0000000417187825 */ /* 0x002fc600078e0218 */
[----:B------:R-:W1:Y:S02]  /*2bd0*/  LDC.64 R10, c[0x0][0x230] ;  /* 0x00008c00ff0a7b82 */ /* 0x000e640000000a00 */
[----:B------:R4:W-:Y:S01]  /*2be0*/  @!P1 STG.E desc[UR4][R24.64], R28 ;  /* 0x0000001c18009986 */ /* 0x0009e2000c101904 */
[----:B--2---:R-:W-:-:S05]  /*2bf0*/  IMAD.WIDE R12, R23, 0x4, R12 ;  /* 0x00000004170c7825 */ /* 0x004fca00078e020c */
[----:B---3--:R-:W2:Y:S01]  /*2c00*/  LDC.64 R14, c[0x0][0x240] ;  /* 0x00009000ff0e7b82 */ /* 0x008ea20000000a00 */
[----:B----4-:R-:W-:-:S07]  /*2c10*/  VIADD R24, R20, 0x1 ;  /* 0x0000000114187836 */ /* 0x010fce0000000000 */
[----:B------:R-:W3:Y:S01]  /*2c20*/  LDC.64 R16, c[0x0][0x248] ;  /* 0x00009200ff107b82 */ /* 0x000ee20000000a00 */
[----:B------:R-:W-:Y:S02]  /*2c30*/  IMAD.MOV.U32 R25, RZ, RZ, -0x41d55558 ;  /* 0xbe2aaaa8ff197424 */ /* 0x000fe400078e00ff */
[----:B------:R-:W-:Y:S01]  /*2c40*/  @P0 IMAD.MOV.U32 R25, RZ, RZ, -0x41000001 ;  /* 0xbeffffffff190424 */ /* 0x000fe200078e00ff */
[----:B------:R-:W-:Y:S01]  /*2c50*/  LOP3.LUT P0, RZ, R24, 0x2, RZ, 0xc0, !PT ;  /* 0x0000000218ff7812 */ /* 0x000fe2000780c0ff */
[----:B0-----:R-:W-:-:S04]  /*2c60*/  IMAD.WIDE R8, R23, 0x4, R8 ;  /* 0x0000000417087825 */ /* 0x001fc800078e0208 */
[----:B------:R-:W-:Y:S01]  /*2c70*/  FFMA.FTZ R26, R22, R29, R25 ;  /* 0x0000001d161a7223 */ /* 0x000fe20000010019 */
[----:B------:R-:W0:Y:S01]  /*2c80*/  LDC.64 R18, c[0x0][0x250] ;  /* 0x00009400ff127b82 */ /* 0x000e220000000a00 */
[----:B-1----:R-:W-:-:S04]  /*2c90*/  IMAD.WIDE R10, R23, 0x4, R10 ;  /* 0x00000004170a7825 */ /* 0x002fc800078e020a */
[----:B------:R-:W-:Y:S01]  /*2ca0*/  FFMA.FTZ R22, R22, R7, RZ ;  /* 0x0000000716167223 */ /* 0x000fe200000100ff */
[----:B------:R1:W-:Y:S03]  /*2cb0*/  @!P1 STG.E desc[UR4][R8.64], R5 ;  /* 0x0000000508009986 */ /* 0x0003e6000c101904 */
[----:B------:R-:W-:Y:S01]  /*2cc0*/  FFMA.FTZ R7, R22, R26, R7 ;  /* 0x0000001a16077223 */ /* 0x000fe20000010007 */
[----:B------:R1:W-:Y:S01]  /*2cd0*/  @!P1 STG.E desc[UR4][R10.64], R6 ;  /* 0x000000060a009986 */ /* 0x0003e2000c101904 */
[----:B------:R-:W4:Y:S01]  /*2ce0*/  LDC.64 R20, c[0x0][0x258] ;  /* 0x00009600ff147b82 */ /* 0x000f220000000a00 */
[----:B--2---:R-:W-:-:S04]  /*2cf0*/  IMAD.WIDE R14, R23, 0x4, R14 ;  /* 0x00000004170e7825 */ /* 0x004fc800078e020e */
[----:B------:R-:W-:Y:S01]  /*2d00*/  @P0 FFMA.FTZ R7, R7, -1, RZ ;  /* 0xbf80000007070823 */ /* 0x000fe200000100ff */
[----:B------:R1:W-:Y:S04]  /*2d10*/  @!P1 STG.E desc[UR4][R12.64], R4 ;  /* 0x000000040c009986 */ /* 0x0003e8000c101904 */
[----:B------:R1:W-:Y:S01]  /*2d20*/  @!P1 STG.E desc[UR4][R14.64], R3 ;  /* 0x000000030e009986 */ /* 0x0003e2000c101904 */
[----:B---3--:R-:W-:-:S05]  /*2d30*/  IMAD.WIDE R16, R23, 0x4, R16 ;  /* 0x0000000417107825 */ /* 0x008fca00078e0210 */
[----:B------:R1:W-:Y:S01]  /*2d40*/  @!P1 STG.E desc[UR4][R16.64], R2 ;  /* 0x0000000210009986 */ /* 0x0003e2000c101904 */
[----:B0-----:R-:W-:-:S05]  /*2d50*/  IMAD.WIDE R18, R23, 0x4, R18 ;  /* 0x0000000417127825 */ /* 0x001fca00078e0212 */
[----:B------:R1:W-:Y:S01]  /*2d60*/  @!P1 STG.E desc[UR4][R18.64], R0 ;  /* 0x0000000012009986 */ /* 0x0003e2000c101904 */
[----:B----4-:R-:W-:Y:S01]  /*2d70*/  IMAD.WIDE R20, R23, 0x4, R20 ;  /* 0x0000000417147825 */ /* 0x010fe200078e0214 */
[----:B------:R-:W-:Y:S06]  /*2d80*/  @P1 EXIT ;  /* 0x000000000000194d */ /* 0x000fec0003800000 */
[----:B------:R-:W-:Y:S01]  /*2d90*/  STG.E desc[UR4][R20.64], R7 ;  /* 0x0000000714007986 */ /* 0x000fe2000c101904 */
[----:B------:R-:W-:Y:S05]  /*2da0*/  EXIT ;  /* 0x000000000000794d */ /* 0x000fea0003800000 */
.L_x_26:
[----:B------:R-:W-:-:S00]  /*2db0*/  BRA `(.L_x_26) ;  /* 0xfffffffc00fc7947 */ /* 0x000fc0000383ffff */
[----:B------:R-:W-:-:S00]  /*2dc0*/  NOP ;  /* 0x0000000000007918 */ /* 0x000fc00000000000 */
        /* <DEDUP_REMOVED lines=11> */
.L_x_27:


//--------------------- .nv.global.init           --------------------------
	.section	.nv.global.init,"aw",@progbits
	.align	4
.nv.global.init:
	.type		__cudart_i2opi_f,@object
	.size		__cudart_i2opi_f,(_$_str - __cudart_i2opi_f)
__cudart_i2opi_f:
        /*0000*/ 	.byte	0x41, 0x90, 0x43, 0x3c, 0x99, 0x95, 0x62, 0xdb, 0xc0, 0xdd, 0x34, 0xf5, 0xd1, 0x57, 0x27, 0xfc
        /*0010*/ 	.byte	0x29, 0x15, 0x44, 0x4e, 0x6e, 0x83, 0xf9, 0xa2
	.type		_$_str,@object
	.size		_$_str,(.L_0 - _$_str)
_$_str:
        /*0018*/ 	.byte	0x5f, 0x5f, 0x43, 0x55, 0x44, 0x41, 0x5f, 0x46, 0x54, 0x5a, 0x00
.L_0:


//--------------------- .nv.constant0.triton_poi_fused_cos_div_mul_sin_0 --------------------------
	.section	.nv.constant0.triton_poi_fused_cos_div_mul_sin_0,"a",@progbits
	.sectionflags	@""
	.align	4
.nv.constant0.triton_poi_fused_cos_div_mul_sin_0:
	.zero		612
